// auto-generated by cutlass_sweep.gemm — config: {"arch": "sm_90", "cluster_m": 2, "cluster_n": 1, "dtype": "bf16", "stages": 5, "tile_k": 128, "tile_m": 256, "tile_n": 256}
#include "cutlass/cutlass.h"
#include "cutlass/gemm/collective/collective_builder.hpp"
#include "cutlass/gemm/device/gemm_universal_adapter.h"
#include "cutlass/gemm/kernel/gemm_universal.hpp"
#include "cutlass/epilogue/collective/collective_builder.hpp"

using ElemA = cutlass::bfloat16_t;
using ElemB = cutlass::bfloat16_t;
using ElemCD = cutlass::bfloat16_t;
using Acc  = float;
using TileShape    = cute::Shape<cute::_256, cute::_256, cute::_128>;
using ClusterShape = cute::Shape<cute::_2, cute::_1, cute::_1>;

using CollectiveEpilogue = typename cutlass::epilogue::collective::CollectiveBuilder<
    cutlass::arch::Sm90, cutlass::arch::OpClassTensorOp,
    TileShape, ClusterShape,
    cutlass::epilogue::collective::EpilogueTileAuto,
    Acc, Acc,
    ElemCD, cutlass::layout::RowMajor, 128 / cutlass::sizeof_bits<ElemCD>::value,
    ElemCD, cutlass::layout::RowMajor, 128 / cutlass::sizeof_bits<ElemCD>::value,
    cutlass::epilogue::collective::EpilogueScheduleAuto
  >::CollectiveOp;

using CollectiveMainloop = typename cutlass::gemm::collective::CollectiveBuilder<
    cutlass::arch::Sm90, cutlass::arch::OpClassTensorOp,
    ElemA, cutlass::layout::RowMajor, 128 / cutlass::sizeof_bits<ElemA>::value,
    ElemB, cutlass::layout::ColumnMajor, 128 / cutlass::sizeof_bits<ElemB>::value,
    Acc,
    TileShape, ClusterShape,
    cutlass::gemm::collective::StageCount<5>,
    cutlass::gemm::collective::KernelScheduleAuto
  >::CollectiveOp;

using GemmKernel = cutlass::gemm::kernel::GemmUniversal<
    cute::Shape<int,int,int,int>,
    CollectiveMainloop,
    CollectiveEpilogue
>;
using Gemm = cutlass::gemm::device::GemmUniversalAdapter<GemmKernel>;

// Force the device kernel symbol into the cubin without needing a host main.
auto* _anchor = &cutlass::device_kernel<GemmKernel>;


// ===== COMPILED SASS (sm_90a) =====

	.target	sm_90a

	.elftype	@"ET_EXEC"


//--------------------- .note.nv.tkinfo           --------------------------
	.section	.note.nv.tkinfo,"",@"SHT_NOTE"
	.sectionflags	@"SHF_NOTE_NV_TKINFO"
	.tkinfo
        /*0018*/ 	.word	0x00000002
        /*0030*/ 	.string	""
        /*0030*/ 	.string	"ptxas"
        /*0030*/ 	.string	"Cuda compilation tools, release 13.0, V13.0.88"
        /*0030*/ 	.string	"Build cuda_13.0.r13.0/compiler.36424714_0"
        /*0030*/ 	.string	"-arch sm_90a -m 64 "



//--------------------- .note.nv.cuinfo           --------------------------
	.section	.note.nv.cuinfo,"",@"SHT_NOTE"
	.sectionflags	@"SHF_NOTE_NV_CUINFO"
        /*0018*/ 	.short	0x0002
        /*001a*/ 	.short	0x005a
        /*001c*/ 	.short	0x0082
	.zero		2


//--------------------- .nv.info                  --------------------------
	.section	.nv.info,"",@"SHT_CUDA_INFO"
	.align	4


	//----- nvinfo : EIATTR_REGCOUNT
	.align		4
        /*0000*/ 	.byte	0x04, 0x2f
        /*0002*/ 	.short	(.L_15 - .L_14)
	.align		4
.L_14:
        /*0004*/ 	.word	index@(_ZN7cutlass13device_kernelINS_4gemm6kernel13GemmUniversalIN4cute5tupleIJiiiiEEENS1_10collective13CollectiveMmaINS1_34MainloopSm90TmaGmmaWarpSpecializedILi5ENS5_IJNS4_1CILi2EEENSA_ILi1EEESC_EEENS1_35KernelTmaWarpSpecializedCooperativeEEENS5_IJNSA_ILi256EEESG_NSA_ILi128EEEEEENS_10bfloat16_tENS5_IJlSC_lEEESJ_SK_NS4_8TiledMMAINS4_8MMA_AtomIJNS4_4SM904GMMA28MMA_64x256x16_F32BF16BF16_SSILNSO_5MajorE0ELSQ_0ELNSO_7ScaleInE1ELSR_1EEEEEENS4_6LayoutISD_NS5_IJSC_NSA_ILi0EEESV_EEEEENS5_IJNS4_10UnderscoreESY_SY_EEEEENS4_13SM90_TMA_LOADENS4_14ComposedLayoutINS4_7SwizzleILi3ELi4ELi3EEENS4_18smem_ptr_flag_bitsILi16EEENSU_INS5_IJNSA_ILi8EEENSA_ILi64EEEEEENS5_IJS18_SC_EEEEEEEvNS4_8identityENS4_23SM90_TMA_LOAD_MULTICASTES1C_vS1D_EENS_8epilogue10collective6detail29Sm90TmaWarpSpecializedAdapterINS1H_15DefaultEpilogueISJ_SK_SK_NS1G_6thread17LinearCombinationISJ_Li1EffLNS1L_9ScaleType4KindE0ELNS_15FloatRoundStyleE2ESJ_EENS1_15EpilogueDefaultEEEEEvvEEEEvNT_6ParamsE)
        /*0008*/ 	.word	0x000000a8


	//----- nvinfo : EIATTR_FRAME_SIZE
	.align		4
.L_15:
        /*000c*/ 	.byte	0x04, 0x11
        /*000e*/ 	.short	(.L_17 - .L_16)
	.align		4
.L_16:
        /*0010*/ 	.word	index@(_ZN7cutlass13device_kernelINS_4gemm6kernel13GemmUniversalIN4cute5tupleIJiiiiEEENS1_10collective13CollectiveMmaINS1_34MainloopSm90TmaGmmaWarpSpecializedILi5ENS5_IJNS4_1CILi2EEENSA_ILi1EEESC_EEENS1_35KernelTmaWarpSpecializedCooperativeEEENS5_IJNSA_ILi256EEESG_NSA_ILi128EEEEEENS_10bfloat16_tENS5_IJlSC_lEEESJ_SK_NS4_8TiledMMAINS4_8MMA_AtomIJNS4_4SM904GMMA28MMA_64x256x16_F32BF16BF16_SSILNSO_5MajorE0ELSQ_0ELNSO_7ScaleInE1ELSR_1EEEEEENS4_6LayoutISD_NS5_IJSC_NSA_ILi0EEESV_EEEEENS5_IJNS4_10UnderscoreESY_SY_EEEEENS4_13SM90_TMA_LOADENS4_14ComposedLayoutINS4_7SwizzleILi3ELi4ELi3EEENS4_18smem_ptr_flag_bitsILi16EEENSU_INS5_IJNSA_ILi8EEENSA_ILi64EEEEEENS5_IJS18_SC_EEEEEEEvNS4_8identityENS4_23SM90_TMA_LOAD_MULTICASTES1C_vS1D_EENS_8epilogue10collective6detail29Sm90TmaWarpSpecializedAdapterINS1H_15DefaultEpilogueISJ_SK_SK_NS1G_6thread17LinearCombinationISJ_Li1EffLNS1L_9ScaleType4KindE0ELNS_15FloatRoundStyleE2ESJ_EENS1_15EpilogueDefaultEEEEEvvEEEEvNT_6ParamsE)
        /*0014*/ 	.word	0x00000cf8


	//----- nvinfo : EIATTR_MIN_STACK_SIZE
	.align		4
.L_17:
        /*0018*/ 	.byte	0x04, 0x12
        /*001a*/ 	.short	(.L_19 - .L_18)
	.align		4
.L_18:
        /*001c*/ 	.word	index@(_ZN7cutlass13device_kernelINS_4gemm6kernel13GemmUniversalIN4cute5tupleIJiiiiEEENS1_10collective13CollectiveMmaINS1_34MainloopSm90TmaGmmaWarpSpecializedILi5ENS5_IJNS4_1CILi2EEENSA_ILi1EEESC_EEENS1_35KernelTmaWarpSpecializedCooperativeEEENS5_IJNSA_ILi256EEESG_NSA_ILi128EEEEEENS_10bfloat16_tENS5_IJlSC_lEEESJ_SK_NS4_8TiledMMAINS4_8MMA_AtomIJNS4_4SM904GMMA28MMA_64x256x16_F32BF16BF16_SSILNSO_5MajorE0ELSQ_0ELNSO_7ScaleInE1ELSR_1EEEEEENS4_6LayoutISD_NS5_IJSC_NSA_ILi0EEESV_EEEEENS5_IJNS4_10UnderscoreESY_SY_EEEEENS4_13SM90_TMA_LOADENS4_14ComposedLayoutINS4_7SwizzleILi3ELi4ELi3EEENS4_18smem_ptr_flag_bitsILi16EEENSU_INS5_IJNSA_ILi8EEENSA_ILi64EEEEEENS5_IJS18_SC_EEEEEEEvNS4_8identityENS4_23SM90_TMA_LOAD_MULTICASTES1C_vS1D_EENS_8epilogue10collective6detail29Sm90TmaWarpSpecializedAdapterINS1H_15DefaultEpilogueISJ_SK_SK_NS1G_6thread17LinearCombinationISJ_Li1EffLNS1L_9ScaleType4KindE0ELNS_15FloatRoundStyleE2ESJ_EENS1_15EpilogueDefaultEEEEEvvEEEEvNT_6ParamsE)
        /*0020*/ 	.word	0x00000cf8
.L_19:


//--------------------- .nv.compat                --------------------------
	.section	.nv.compat,"",@"SHT_CUDA_COMPAT_INFO"
	.align	4
        /*0000*/ 	.byte	0x02, 0x09, 0x01, 0x00, 0x02, 0x02, 0x04, 0x00, 0x02, 0x05, 0x05, 0x00, 0x03, 0x07, 0x01, 0x01
        /*0010*/ 	.byte	0x02, 0x03, 0x01, 0x00, 0x02, 0x06, 0x01, 0x00, 0x04, 0x0b, 0x08, 0x00, 0x00, 0x00, 0x00, 0x00
        /*0020*/ 	.byte	0x00, 0x00, 0x00, 0x00


//--------------------- .nv.info._ZN7cutlass13device_kernelINS_4gemm6kernel13GemmUniversalIN4cute5tupleIJiiiiEEENS1_10collective13CollectiveMmaINS1_34MainloopSm90TmaGmmaWarpSpecializedILi5ENS5_IJNS4_1CILi2EEENSA_ILi1EEESC_EEENS1_35KernelTmaWarpSpecializedCooperativeEEENS5_IJNSA_ILi256EEESG_NSA_ILi128EEEEEENS_10bfloat16_tENS5_IJlSC_lEEESJ_SK_NS4_8TiledMMAINS4_8MMA_AtomIJNS4_4SM904GMMA28MMA_64x256x16_F32BF16BF16_SSILNSO_5MajorE0ELSQ_0ELNSO_7ScaleInE1ELSR_1EEEEEENS4_6LayoutISD_NS5_IJSC_NSA_ILi0EEESV_EEEEENS5_IJNS4_10UnderscoreESY_SY_EEEEENS4_13SM90_TMA_LOADENS4_14ComposedLayoutINS4_7SwizzleILi3ELi4ELi3EEENS4_18smem_ptr_flag_bitsILi16EEENSU_INS5_IJNSA_ILi8EEENSA_ILi64EEEEEENS5_IJS18_SC_EEEEEEEvNS4_8identityENS4_23SM90_TMA_LOAD_MULTICASTES1C_vS1D_EENS_8epilogue10collective6detail29Sm90TmaWarpSpecializedAdapterINS1H_15DefaultEpilogueISJ_SK_SK_NS1G_6thread17LinearCombinationISJ_Li1EffLNS1L_9ScaleType4KindE0ELNS_15FloatRoundStyleE2ESJ_EENS1_15EpilogueDefaultEEEEEvvEEEEvNT_6ParamsE --------------------------
	.section	.nv.info._ZN7cutlass13device_kernelINS_4gemm6kernel13GemmUniversalIN4cute5tupleIJiiiiEEENS1_10collective13CollectiveMmaINS1_34MainloopSm90TmaGmmaWarpSpecializedILi5ENS5_IJNS4_1CILi2EEENSA_ILi1EEESC_EEENS1_35KernelTmaWarpSpecializedCooperativeEEENS5_IJNSA_ILi256EEESG_NSA_ILi128EEEEEENS_10bfloat16_tENS5_IJlSC_lEEESJ_SK_NS4_8TiledMMAINS4_8MMA_AtomIJNS4_4SM904GMMA28MMA_64x256x16_F32BF16BF16_SSILNSO_5MajorE0ELSQ_0ELNSO_7ScaleInE1ELSR_1EEEEEENS4_6LayoutISD_NS5_IJSC_NSA_ILi0EEESV_EEEEENS5_IJNS4_10UnderscoreESY_SY_EEEEENS4_13SM90_TMA_LOADENS4_14ComposedLayoutINS4_7SwizzleILi3ELi4ELi3EEENS4_18smem_ptr_flag_bitsILi16EEENSU_INS5_IJNSA_ILi8EEENSA_ILi64EEEEEENS5_IJS18_SC_EEEEEEEvNS4_8identityENS4_23SM90_TMA_LOAD_MULTICASTES1C_vS1D_EENS_8epilogue10collective6detail29Sm90TmaWarpSpecializedAdapterINS1H_15DefaultEpilogueISJ_SK_SK_NS1G_6thread17LinearCombinationISJ_Li1EffLNS1L_9ScaleType4KindE0ELNS_15FloatRoundStyleE2ESJ_EENS1_15EpilogueDefaultEEEEEvvEEEEvNT_6ParamsE,"",@"SHT_CUDA_INFO"
	.sectionflags	@""
	.align	4


	//----- nvinfo : EIATTR_CUDA_API_VERSION
	.align		4
        /*0000*/ 	.byte	0x04, 0x37
        /*0002*/ 	.short	(.L_21 - .L_20)
.L_20:
        /*0004*/ 	.word	0x00000082


	//----- nvinfo : EIATTR_KPARAM_INFO
	.align		4
.L_21:
        /*0008*/ 	.byte	0x04, 0x17
        /*000a*/ 	.short	(.L_23 - .L_22)
.L_22:
        /*000c*/ 	.word	0x00000000
        /*0010*/ 	.short	0x0000
        /*0012*/ 	.short	0x0070
        /*0014*/ 	.byte	0x00, 0xf0, 0x01, 0x10


	//----- nvinfo : EIATTR_SPARSE_MMA_MASK
	.align		4
.L_23:
        /*0018*/ 	.byte	0x03, 0x50
        /*001a*/ 	.short	0x0000


	//----- nvinfo : EIATTR_MAXREG_COUNT
	.align		4
        /*001c*/ 	.byte	0x03, 0x1b
        /*001e*/ 	.short	0x00a8


	//----- nvinfo : EIATTR_NUM_BARRIERS
	.align		4
        /*0020*/ 	.byte	0x02, 0x4c
        /*0022*/ 	.byte	0x01
	.zero		1


	//----- nvinfo : EIATTR_EXTERNS
	.align		4
        /*0024*/ 	.byte	0x04, 0x0f
        /*0026*/ 	.short	(.L_25 - .L_24)


	//   ....[0]....
	.align		4
.L_24:
        /*0028*/ 	.word	index@(__assertfail)


	//----- nvinfo : EIATTR_ANNOTATIONS
	.align		4
.L_25:
        /*002c*/ 	.byte	0x04, 0x55
        /*002e*/ 	.short	(.L_27 - .L_26)


	//   ....[0]....
.L_26:
        /*0030*/ 	.word	0x00000001
        /*0034*/ 	.byte	0x20, 0x0a, 0x00, 0x00, 0x01, 0x00, 0x00, 0x00, 0x30, 0x0a, 0x00, 0x00, 0x01, 0x00, 0x00, 0x00
        /* <DEDUP_REMOVED lines=1385> */
        /*56d4*/ 	.byte	0x80, 0x31, 0x02, 0x00, 0x01, 0x00, 0x00, 0x00, 0xa0, 0x31, 0x02, 0x00


	//----- nvinfo : EIATTR_MERCURY_ISA_VERSION
	.align		4
.L_27:
        /*56e0*/ 	.byte	0x03, 0x5f
        /*56e2*/ 	.short	0x0101


	//----- nvinfo : EIATTR_INT_WARP_WIDE_INSTR_OFFSETS
	.align		4
        /*56e4*/ 	.byte	0x04, 0x31
        /*56e6*/ 	.short	(.L_29 - .L_28)


	//   ....[0]....
.L_28:
        /*56e8*/ 	.word	0x000005a0


	//   ....[1]....
        /*56ec*/ 	.word	0x000005b0


	//   ....[2]....
        /*56f0*/ 	.word	0x00000720


	//----- nvinfo : EIATTR_COOP_GROUP_MASK_REGIDS
	.align		4
.L_29:
        /*56f4*/ 	.byte	0x04, 0x29
        /*56f6*/ 	.short	(.L_31 - .L_30)


	//   ....[0]....
.L_30:
        /*56f8*/ 	.word	0xffffffff


	//   ....[1]....
        /*56fc*/ 	.word	0xffffffff


	//   ....[2]....
        /*5700*/ 	.word	0xffffffff


	//   ....[3]....
        /*5704*/ 	.word	0xffffffff


	//   ....[4]....
        /*5708*/ 	.word	0xffffffff


	//   ....[5]....
        /*570c*/ 	.word	0xffffffff


	//----- nvinfo : EIATTR_COOP_GROUP_INSTR_OFFSETS
	.align		4
.L_31:
        /*5710*/ 	.byte	0x04, 0x28
        /*5712*/ 	.short	(.L_33 - .L_32)


	//   ....[0]....
.L_32:
        /*5714*/ 	.word	0x00000070


	//   ....[1]....
        /*5718*/ 	.word	0x00000080


	//   ....[2]....
        /*571c*/ 	.word	0x000001a0


	//   ....[3]....
        /*5720*/ 	.word	0x000003f0


	//   ....[4]....
        /*5724*/ 	.word	0x00000860


	//   ....[5]....
        /*5728*/ 	.word	0x00001430


	//----- nvinfo : EIATTR_REG_RECONFIG
	.align		4
.L_33:
        /*572c*/ 	.byte	0x01, 0x54
	.zero		2


	//----- nvinfo : EIATTR_SYSCALL_OFFSETS
	.align		4
        /*5730*/ 	.byte	0x04, 0x46
        /*5732*/ 	.short	(.L_35 - .L_34)


	//   ....[0]....
.L_34:
        /*5734*/ 	.word	0x000015e0


	//----- nvinfo : EIATTR_MBARRIER_INSTR_OFFSETS
	.align		4
.L_35:
        /*5738*/ 	.byte	0x04, 0x39
        /*573a*/ 	.short	(.L_37 - .L_36)


	//   ....[0]....
.L_36:
        /*573c*/ 	.word	0x00000320
        /*5740*/ 	.word	0x000000ff
        /*5744*/ 	.word	0x00000000
        /*5748*/ 	.short	0x0100
        /*574a*/ 	.byte	0x08
	.zero		1


	//   ....[1]....
        /*574c*/ 	.word	0x00000330
        /*5750*/ 	.word	0x000000ff
        /*5754*/ 	.word	0x00000028
        /*5758*/ 	.short	0x0100
        /*575a*/ 	.byte	0x08
	.zero		1


	//   ....[2]....
        /*575c*/ 	.word	0x00000340
        /*5760*/ 	.word	0x000000ff
        /*5764*/ 	.word	0x00000008
        /*5768*/ 	.short	0x0100
        /*576a*/ 	.byte	0x08
	.zero		1


	//   ....[3]....
        /*576c*/ 	.word	0x00000350
        /*5770*/ 	.word	0x000000ff
        /*5774*/ 	.word	0x00000030
        /*5778*/ 	.short	0x0100
        /*577a*/ 	.byte	0x08
	.zero		1


	//   ....[4]....
        /*577c*/ 	.word	0x00000360
        /*5780*/ 	.word	0x000000ff
        /*5784*/ 	.word	0x00000010
        /*5788*/ 	.short	0x0100
        /*578a*/ 	.byte	0x08
	.zero		1


	//   ....[5]....
        /*578c*/ 	.word	0x00000370
        /*5790*/ 	.word	0x000000ff
        /*5794*/ 	.word	0x00000038
        /*5798*/ 	.short	0x0100
        /*579a*/ 	.byte	0x08
	.zero		1


	//   ....[6]....
        /*579c*/ 	.word	0x00000380
        /*57a0*/ 	.word	0x000000ff
        /*57a4*/ 	.word	0x00000018
        /*57a8*/ 	.short	0x0100
        /*57aa*/ 	.byte	0x08
	.zero		1


	//   ....[7]....
        /*57ac*/ 	.word	0x00000390
        /*57b0*/ 	.word	0x000000ff
        /*57b4*/ 	.word	0x00000040
        /*57b8*/ 	.short	0x0100
        /*57ba*/ 	.byte	0x08
	.zero		1


	//   ....[8]....
        /*57bc*/ 	.word	0x000003a0
        /*57c0*/ 	.word	0x000000ff
        /*57c4*/ 	.word	0x00000020
        /*57c8*/ 	.short	0x0100
        /*57ca*/ 	.byte	0x08
	.zero		1


	//   ....[9]....
        /*57cc*/ 	.word	0x000003b0
        /*57d0*/ 	.word	0x000000ff
        /*57d4*/ 	.word	0x00000048
        /*57d8*/ 	.short	0x0100
        /*57da*/ 	.byte	0x08
	.zero		1


	//   ....[10]....
        /*57dc*/ 	.word	0x00000790
        /*57e0*/ 	.word	0x000000ff
        /*57e4*/ 	.word	0x00000060
        /*57e8*/ 	.short	0x0100
        /*57ea*/ 	.byte	0x06
	.zero		1


	//   ....[11]....
        /*57ec*/ 	.word	0x000007c0
        /*57f0*/ 	.word	0x000000ff
        /*57f4*/ 	.word	0x00000068
        /*57f8*/ 	.short	0x0100
        /*57fa*/ 	.byte	0x06
	.zero		1


	//   ....[12]....
        /*57fc*/ 	.word	0x000016c0
        /*5800*/ 	.word	0x00000004
        /*5804*/ 	.word	0x00000000
        /*5808*/ 	.short	0x010a
        /*580a*/ 	.byte	0x3f
	.zero		1


	//   ....[13]....
        /*580c*/ 	.word	0x00001700
        /*5810*/ 	.word	0x00000004
        /*5814*/ 	.word	0x00000000
        /*5818*/ 	.short	0x010a
        /*581a*/ 	.byte	0x3f
	.zero		1


	//   ....[14]....
        /*581c*/ 	.word	0x00008d40
        /*5820*/ 	.word	0x00000003
        /*5824*/ 	.word	0x00000000
        /*5828*/ 	.short	0x010a
        /*582a*/ 	.byte	0x3f
	.zero		1


	//   ....[15]....
        /*582c*/ 	.word	0x00008d80
        /*5830*/ 	.word	0x00000003
        /*5834*/ 	.word	0x00000000
        /*5838*/ 	.short	0x010a
        /*583a*/ 	.byte	0x3f
	.zero		1


	//   ....[16]....
        /*583c*/ 	.word	0x00010e40
        /*5840*/ 	.word	0x00000003
        /*5844*/ 	.word	0x00000000
        /*5848*/ 	.short	0x0101
        /*584a*/ 	.byte	0x3f
	.zero		1


	//   ....[17]....
        /*584c*/ 	.word	0x00011070
        /*5850*/ 	.word	0x00000000
        /*5854*/ 	.word	0x00000000
        /*5858*/ 	.short	0x0101
        /*585a*/ 	.byte	0x3f
	.zero		1


	//   ....[18]....
        /*585c*/ 	.word	0x00022c50
        /*5860*/ 	.word	0x0000000f
        /*5864*/ 	.word	0x00000028
        /*5868*/ 	.short	0x010a
        /*586a*/ 	.byte	0x3f
	.zero		1


	//   ....[19]....
        /*586c*/ 	.word	0x000230a0
        /*5870*/ 	.word	0x00000002
        /*5874*/ 	.word	0x00000068
        /*5878*/ 	.short	0x0101
        /*587a*/ 	.byte	0x3f
	.zero		1


	//   ....[20]....
        /*587c*/ 	.word	0x000238a0
        /*5880*/ 	.word	0x00000003
        /*5884*/ 	.word	0x00000000
        /*5888*/ 	.short	0x010a
        /*588a*/ 	.byte	0x3f
	.zero		1


	//   ....[21]....
        /*588c*/ 	.word	0x00023930
        /*5890*/ 	.word	0x00000003
        /*5894*/ 	.word	0x00000000
        /*5898*/ 	.short	0x010a
        /*589a*/ 	.byte	0x3f
	.zero		1


	//   ....[22]....
        /*589c*/ 	.word	0x000239c0
        /*58a0*/ 	.word	0x00000003
        /*58a4*/ 	.word	0x00000000
        /*58a8*/ 	.short	0x010a
        /*58aa*/ 	.byte	0x3f
	.zero		1


	//   ....[23]....
        /*58ac*/ 	.word	0x00023a50
        /*58b0*/ 	.word	0x00000003
        /*58b4*/ 	.word	0x00000000
        /*58b8*/ 	.short	0x010a
        /*58ba*/ 	.byte	0x3f
	.zero		1


	//   ....[24]....
        /*58bc*/ 	.word	0x00023ae0
        /*58c0*/ 	.word	0x00000003
        /*58c4*/ 	.word	0x00000000
        /*58c8*/ 	.short	0x010a
        /*58ca*/ 	.byte	0x3f
	.zero		1


	//   ....[25]....
        /*58cc*/ 	.word	0x00023b40
        /*58d0*/ 	.word	0x00000004
        /*58d4*/ 	.word	0x00000000
        /*58d8*/ 	.short	0x010a
        /*58da*/ 	.byte	0x3f
	.zero		1


	//   ....[26]....
        /*58dc*/ 	.word	0x00023b90
        /*58e0*/ 	.word	0x00000003
        /*58e4*/ 	.word	0x00000000
        /*58e8*/ 	.short	0x010a
        /*58ea*/ 	.byte	0x3f
	.zero		1


	//   ....[27]....
        /*58ec*/ 	.word	0x00023c60
        /*58f0*/ 	.word	0x0000000f
        /*58f4*/ 	.word	0x00000028
        /*58f8*/ 	.short	0x010a
        /*58fa*/ 	.byte	0x3f
	.zero		1


	//   ....[28]....
        /*58fc*/ 	.word	0x00023d30
        /*5900*/ 	.word	0x00000003
        /*5904*/ 	.word	0x00000000
        /*5908*/ 	.short	0x010a
        /*590a*/ 	.byte	0x3f
	.zero		1


	//   ....[29]....
        /*590c*/ 	.word	0x00023d80
        /*5910*/ 	.word	0x00000003
        /*5914*/ 	.word	0x00000000
        /*5918*/ 	.short	0x010a
        /*591a*/ 	.byte	0x3f
	.zero		1


	//   ....[30]....
        /*591c*/ 	.word	0x00023dd0
        /*5920*/ 	.word	0x00000003
        /*5924*/ 	.word	0x00000000
        /*5928*/ 	.short	0x010a
        /*592a*/ 	.byte	0x3f
	.zero		1


	//   ....[31]....
        /*592c*/ 	.word	0x00023e20
        /*5930*/ 	.word	0x00000003
        /*5934*/ 	.word	0x00000000
        /*5938*/ 	.short	0x010a
        /*593a*/ 	.byte	0x3f
	.zero		1


	//----- nvinfo : EIATTR_NUM_MBARRIERS
	.align		4
.L_37:
        /*593c*/ 	.byte	0x03, 0x38
        /*593e*/ 	.short	0x000c


	//----- nvinfo : EIATTR_EXIT_INSTR_OFFSETS
	.align		4
        /*5940*/ 	.byte	0x04, 0x1c
        /*5942*/ 	.short	(.L_39 - .L_38)


	//   ....[0]....
.L_38:
        /*5944*/ 	.word	0x00000ac0


	//   ....[1]....
        /*5948*/ 	.word	0x00001350


	//   ....[2]....
        /*594c*/ 	.word	0x000222c0


	//   ....[3]....
        /*5950*/ 	.word	0x000228e0


	//   ....[4]....
        /*5954*/ 	.word	0x00023b30


	//----- nvinfo : EIATTR_MAX_THREADS
	.align		4
.L_39:
        /*5958*/ 	.byte	0x04, 0x05
        /*595a*/ 	.short	(.L_41 - .L_40)
.L_40:
        /*595c*/ 	.word	0x00000180
        /*5960*/ 	.word	0x00000001
        /*5964*/ 	.word	0x00000001


	//----- nvinfo : EIATTR_CRS_STACK_SIZE
	.align		4
.L_41:
        /*5968*/ 	.byte	0x04, 0x1e
        /*596a*/ 	.short	(.L_43 - .L_42)
.L_42:
        /*596c*/ 	.word	0x00000000


	//----- nvinfo : EIATTR_CBANK_PARAM_SIZE
	.align		4
.L_43:
        /*5970*/ 	.byte	0x03, 0x19
        /*5972*/ 	.short	0x0470


	//----- nvinfo : EIATTR_PARAM_CBANK
	.align		4
        /*5974*/ 	.byte	0x04, 0x0a
        /*5976*/ 	.short	(.L_45 - .L_44)
	.align		4
.L_44:
        /*5978*/ 	.word	index@(.nv.constant0._ZN7cutlass13device_kernelINS_4gemm6kernel13GemmUniversalIN4cute5tupleIJiiiiEEENS1_10collective13CollectiveMmaINS1_34MainloopSm90TmaGmmaWarpSpecializedILi5ENS5_IJNS4_1CILi2EEENSA_ILi1EEESC_EEENS1_35KernelTmaWarpSpecializedCooperativeEEENS5_IJNSA_ILi256EEESG_NSA_ILi128EEEEEENS_10bfloat16_tENS5_IJlSC_lEEESJ_SK_NS4_8TiledMMAINS4_8MMA_AtomIJNS4_4SM904GMMA28MMA_64x256x16_F32BF16BF16_SSILNSO_5MajorE0ELSQ_0ELNSO_7ScaleInE1ELSR_1EEEEEENS4_6LayoutISD_NS5_IJSC_NSA_ILi0EEESV_EEEEENS5_IJNS4_10UnderscoreESY_SY_EEEEENS4_13SM90_TMA_LOADENS4_14ComposedLayoutINS4_7SwizzleILi3ELi4ELi3EEENS4_18smem_ptr_flag_bitsILi16EEENSU_INS5_IJNSA_ILi8EEENSA_ILi64EEEEEENS5_IJS18_SC_EEEEEEEvNS4_8identityENS4_23SM90_TMA_LOAD_MULTICASTES1C_vS1D_EENS_8epilogue10collective6detail29Sm90TmaWarpSpecializedAdapterINS1H_15DefaultEpilogueISJ_SK_SK_NS1G_6thread17LinearCombinationISJ_Li1EffLNS1L_9ScaleType4KindE0ELNS_15FloatRoundStyleE2ESJ_EENS1_15EpilogueDefaultEEEEEvvEEEEvNT_6ParamsE)
        /*597c*/ 	.short	0x0210
        /*597e*/ 	.short	0x0470


	//----- nvinfo : EIATTR_SW_WAR
	.align		4
.L_45:
        /*5980*/ 	.byte	0x04, 0x36
        /*5982*/ 	.short	(.L_47 - .L_46)
.L_46:
        /*5984*/ 	.word	0x00000008
.L_47:


//--------------------- .nv.callgraph             --------------------------
	.section	.nv.callgraph,"",@"SHT_CUDA_CALLGRAPH"
	.align	4
	.sectionentsize	8
	.align		4
        /*0000*/ 	.word	0x00000000
	.align		4
        /*0004*/ 	.word	0xffffffff
	.align		4
        /*0008*/ 	.word	index@(_ZN7cutlass13device_kernelINS_4gemm6kernel13GemmUniversalIN4cute5tupleIJiiiiEEENS1_10collective13CollectiveMmaINS1_34MainloopSm90TmaGmmaWarpSpecializedILi5ENS5_IJNS4_1CILi2EEENSA_ILi1EEESC_EEENS1_35KernelTmaWarpSpecializedCooperativeEEENS5_IJNSA_ILi256EEESG_NSA_ILi128EEEEEENS_10bfloat16_tENS5_IJlSC_lEEESJ_SK_NS4_8TiledMMAINS4_8MMA_AtomIJNS4_4SM904GMMA28MMA_64x256x16_F32BF16BF16_SSILNSO_5MajorE0ELSQ_0ELNSO_7ScaleInE1ELSR_1EEEEEENS4_6LayoutISD_NS5_IJSC_NSA_ILi0EEESV_EEEEENS5_IJNS4_10UnderscoreESY_SY_EEEEENS4_13SM90_TMA_LOADENS4_14ComposedLayoutINS4_7SwizzleILi3ELi4ELi3EEENS4_18smem_ptr_flag_bitsILi16EEENSU_INS5_IJNSA_ILi8EEENSA_ILi64EEEEEENS5_IJS18_SC_EEEEEEEvNS4_8identityENS4_23SM90_TMA_LOAD_MULTICASTES1C_vS1D_EENS_8epilogue10collective6detail29Sm90TmaWarpSpecializedAdapterINS1H_15DefaultEpilogueISJ_SK_SK_NS1G_6thread17LinearCombinationISJ_Li1EffLNS1L_9ScaleType4KindE0ELNS_15FloatRoundStyleE2ESJ_EENS1_15EpilogueDefaultEEEEEvvEEEEvNT_6ParamsE)
	.align		4
        /*000c*/ 	.word	index@(__assertfail)
	.align		4
        /*0010*/ 	.word	0x00000000
	.align		4
        /*0014*/ 	.word	0xfffffffe
	.align		4
        /*0018*/ 	.word	0x00000000
	.align		4
        /*001c*/ 	.word	0xfffffffd
	.align		4
        /*0020*/ 	.word	0x00000000
	.align		4
        /*0024*/ 	.word	0xfffffffc


//--------------------- .nv.constant4             --------------------------
	.section	.nv.constant4,"a",@progbits
	.align	8
	.align		8
.nv.constant4:
        /*0000*/ 	.dword	__assertfail
	.align		8
        /*0008*/ 	.dword	__unnamed_1
	.align		8
        /*0010*/ 	.dword	_ZN39_INTERNAL_5077b16c_4_k_cu_a3c30280_39404cuda3std3__45__cpo5beginE
	.align		8
        /*0018*/ 	.dword	_ZN39_INTERNAL_5077b16c_4_k_cu_a3c30280_39404cuda3std3__45__cpo3endE
	.align		8
        /*0020*/ 	.dword	_ZN39_INTERNAL_5077b16c_4_k_cu_a3c30280_39404cuda3std3__45__cpo6cbeginE
	.align		8
        /*0028*/ 	.dword	_ZN39_INTERNAL_5077b16c_4_k_cu_a3c30280_39404cuda3std3__45__cpo4cendE
	.align		8
        /*0030*/ 	.dword	_ZN39_INTERNAL_5077b16c_4_k_cu_a3c30280_39404cuda3std3__441_GLOBAL__N__5077b16c_4_k_cu_a3c30280_39406ignoreE
	.align		8
        /*0038*/ 	.dword	_ZN39_INTERNAL_5077b16c_4_k_cu_a3c30280_39404cuda3std3__419piecewise_constructE
	.align		8
        /*0040*/ 	.dword	_ZN39_INTERNAL_5077b16c_4_k_cu_a3c30280_39404cuda3std3__48in_placeE
	.align		8
        /*0048*/ 	.dword	_ZN39_INTERNAL_5077b16c_4_k_cu_a3c30280_39404cuda3std6ranges3__45__cpo4swapE
	.align		8
        /*0050*/ 	.dword	_ZN39_INTERNAL_5077b16c_4_k_cu_a3c30280_39404cuda3std6ranges3__45__cpo9iter_moveE
	.align		8
        /*0058*/ 	.dword	_ZN39_INTERNAL_5077b16c_4_k_cu_a3c30280_39404cute7productE
	.align		8
        /*0060*/ 	.dword	_ZN39_INTERNAL_5077b16c_4_k_cu_a3c30280_39404cute1_E
	.align		8
        /*0068*/ 	.dword	$str$22
	.align		8
        /*0070*/ 	.dword	$str$23


//--------------------- .text._ZN7cutlass13device_kernelINS_4gemm6kernel13GemmUniversalIN4cute5tupleIJiiiiEEENS1_10collective13CollectiveMmaINS1_34MainloopSm90TmaGmmaWarpSpecializedILi5ENS5_IJNS4_1CILi2EEENSA_ILi1EEESC_EEENS1_35KernelTmaWarpSpecializedCooperativeEEENS5_IJNSA_ILi256EEESG_NSA_ILi128EEEEEENS_10bfloat16_tENS5_IJlSC_lEEESJ_SK_NS4_8TiledMMAINS4_8MMA_AtomIJNS4_4SM904GMMA28MMA_64x256x16_F32BF16BF16_SSILNSO_5MajorE0ELSQ_0ELNSO_7ScaleInE1ELSR_1EEEEEENS4_6LayoutISD_NS5_IJSC_NSA_ILi0EEESV_EEEEENS5_IJNS4_10UnderscoreESY_SY_EEEEENS4_13SM90_TMA_LOADENS4_14ComposedLayoutINS4_7SwizzleILi3ELi4ELi3EEENS4_18smem_ptr_flag_bitsILi16EEENSU_INS5_IJNSA_ILi8EEENSA_ILi64EEEEEENS5_IJS18_SC_EEEEEEEvNS4_8identityENS4_23SM90_TMA_LOAD_MULTICASTES1C_vS1D_EENS_8epilogue10collective6detail29Sm90TmaWarpSpecializedAdapterINS1H_15DefaultEpilogueISJ_SK_SK_NS1G_6thread17LinearCombinationISJ_Li1EffLNS1L_9ScaleType4KindE0ELNS_15FloatRoundStyleE2ESJ_EENS1_15EpilogueDefaultEEEEEvvEEEEvNT_6ParamsE --------------------------
	.section	.text._ZN7cutlass13device_kernelINS_4gemm6kernel13GemmUniversalIN4cute5tupleIJiiiiEEENS1_10collective13CollectiveMmaINS1_34MainloopSm90TmaGmmaWarpSpecializedILi5ENS5_IJNS4_1CILi2EEENSA_ILi1EEESC_EEENS1_35KernelTmaWarpSpecializedCooperativeEEENS5_IJNSA_ILi256EEESG_NSA_ILi128EEEEEENS_10bfloat16_tENS5_IJlSC_lEEESJ_SK_NS4_8TiledMMAINS4_8MMA_AtomIJNS4_4SM904GMMA28MMA_64x256x16_F32BF16BF16_SSILNSO_5MajorE0ELSQ_0ELNSO_7ScaleInE1ELSR_1EEEEEENS4_6LayoutISD_NS5_IJSC_NSA_ILi0EEESV_EEEEENS5_IJNS4_10UnderscoreESY_SY_EEEEENS4_13SM90_TMA_LOADENS4_14ComposedLayoutINS4_7SwizzleILi3ELi4ELi3EEENS4_18smem_ptr_flag_bitsILi16EEENSU_INS5_IJNSA_ILi8EEENSA_ILi64EEEEEENS5_IJS18_SC_EEEEEEEvNS4_8identityENS4_23SM90_TMA_LOAD_MULTICASTES1C_vS1D_EENS_8epilogue10collective6detail29Sm90TmaWarpSpecializedAdapterINS1H_15DefaultEpilogueISJ_SK_SK_NS1G_6thread17LinearCombinationISJ_Li1EffLNS1L_9ScaleType4KindE0ELNS_15FloatRoundStyleE2ESJ_EENS1_15EpilogueDefaultEEEEEvvEEEEvNT_6ParamsE,"ax",@progbits
	.align	128
.text._ZN7cutlass13device_kernelINS_4gemm6kernel13GemmUniversalIN4cute5tupleIJiiiiEEENS1_10collective13CollectiveMmaINS1_34MainloopSm90TmaGmmaWarpSpecializedILi5ENS5_IJNS4_1CILi2EEENSA_ILi1EEESC_EEENS1_35KernelTmaWarpSpecializedCooperativeEEENS5_IJNSA_ILi256EEESG_NSA_ILi128EEEEEENS_10bfloat16_tENS5_IJlSC_lEEESJ_SK_NS4_8TiledMMAINS4_8MMA_AtomIJNS4_4SM904GMMA28MMA_64x256x16_F32BF16BF16_SSILNSO_5MajorE0ELSQ_0ELNSO_7ScaleInE1ELSR_1EEEEEENS4_6LayoutISD_NS5_IJSC_NSA_ILi0EEESV_EEEEENS5_IJNS4_10UnderscoreESY_SY_EEEEENS4_13SM90_TMA_LOADENS4_14ComposedLayoutINS4_7SwizzleILi3ELi4ELi3EEENS4_18smem_ptr_flag_bitsILi16EEENSU_INS5_IJNSA_ILi8EEENSA_ILi64EEEEEENS5_IJS18_SC_EEEEEEEvNS4_8identityENS4_23SM90_TMA_LOAD_MULTICASTES1C_vS1D_EENS_8epilogue10collective6detail29Sm90TmaWarpSpecializedAdapterINS1H_15DefaultEpilogueISJ_SK_SK_NS1G_6thread17LinearCombinationISJ_Li1EffLNS1L_9ScaleType4KindE0ELNS_15FloatRoundStyleE2ESJ_EENS1_15EpilogueDefaultEEEEEvvEEEEvNT_6ParamsE:
        .type           _ZN7cutlass13device_kernelINS_4gemm6kernel13GemmUniversalIN4cute5tupleIJiiiiEEENS1_10collective13CollectiveMmaINS1_34MainloopSm90TmaGmmaWarpSpecializedILi5ENS5_IJNS4_1CILi2EEENSA_ILi1EEESC_EEENS1_35KernelTmaWarpSpecializedCooperativeEEENS5_IJNSA_ILi256EEESG_NSA_ILi128EEEEEENS_10bfloat16_tENS5_IJlSC_lEEESJ_SK_NS4_8TiledMMAINS4_8MMA_AtomIJNS4_4SM904GMMA28MMA_64x256x16_F32BF16BF16_SSILNSO_5MajorE0ELSQ_0ELNSO_7ScaleInE1ELSR_1EEEEEENS4_6LayoutISD_NS5_IJSC_NSA_ILi0EEESV_EEEEENS5_IJNS4_10UnderscoreESY_SY_EEEEENS4_13SM90_TMA_LOADENS4_14ComposedLayoutINS4_7SwizzleILi3ELi4ELi3EEENS4_18smem_ptr_flag_bitsILi16EEENSU_INS5_IJNSA_ILi8EEENSA_ILi64EEEEEENS5_IJS18_SC_EEEEEEEvNS4_8identityENS4_23SM90_TMA_LOAD_MULTICASTES1C_vS1D_EENS_8epilogue10collective6detail29Sm90TmaWarpSpecializedAdapterINS1H_15DefaultEpilogueISJ_SK_SK_NS1G_6thread17LinearCombinationISJ_Li1EffLNS1L_9ScaleType4KindE0ELNS_15FloatRoundStyleE2ESJ_EENS1_15EpilogueDefaultEEEEEvvEEEEvNT_6ParamsE,@function
        .size           _ZN7cutlass13device_kernelINS_4gemm6kernel13GemmUniversalIN4cute5tupleIJiiiiEEENS1_10collective13CollectiveMmaINS1_34MainloopSm90TmaGmmaWarpSpecializedILi5ENS5_IJNS4_1CILi2EEENSA_ILi1EEESC_EEENS1_35KernelTmaWarpSpecializedCooperativeEEENS5_IJNSA_ILi256EEESG_NSA_ILi128EEEEEENS_10bfloat16_tENS5_IJlSC_lEEESJ_SK_NS4_8TiledMMAINS4_8MMA_AtomIJNS4_4SM904GMMA28MMA_64x256x16_F32BF16BF16_SSILNSO_5MajorE0ELSQ_0ELNSO_7ScaleInE1ELSR_1EEEEEENS4_6LayoutISD_NS5_IJSC_NSA_ILi0EEESV_EEEEENS5_IJNS4_10UnderscoreESY_SY_EEEEENS4_13SM90_TMA_LOADENS4_14ComposedLayoutINS4_7SwizzleILi3ELi4ELi3EEENS4_18smem_ptr_flag_bitsILi16EEENSU_INS5_IJNSA_ILi8EEENSA_ILi64EEEEEENS5_IJS18_SC_EEEEEEEvNS4_8identityENS4_23SM90_TMA_LOAD_MULTICASTES1C_vS1D_EENS_8epilogue10collective6detail29Sm90TmaWarpSpecializedAdapterINS1H_15DefaultEpilogueISJ_SK_SK_NS1G_6thread17LinearCombinationISJ_Li1EffLNS1L_9ScaleType4KindE0ELNS_15FloatRoundStyleE2ESJ_EENS1_15EpilogueDefaultEEEEEvvEEEEvNT_6ParamsE,(.L_x_583 - _ZN7cutlass13device_kernelINS_4gemm6kernel13GemmUniversalIN4cute5tupleIJiiiiEEENS1_10collective13CollectiveMmaINS1_34MainloopSm90TmaGmmaWarpSpecializedILi5ENS5_IJNS4_1CILi2EEENSA_ILi1EEESC_EEENS1_35KernelTmaWarpSpecializedCooperativeEEENS5_IJNSA_ILi256EEESG_NSA_ILi128EEEEEENS_10bfloat16_tENS5_IJlSC_lEEESJ_SK_NS4_8TiledMMAINS4_8MMA_AtomIJNS4_4SM904GMMA28MMA_64x256x16_F32BF16BF16_SSILNSO_5MajorE0ELSQ_0ELNSO_7ScaleInE1ELSR_1EEEEEENS4_6LayoutISD_NS5_IJSC_NSA_ILi0EEESV_EEEEENS5_IJNS4_10UnderscoreESY_SY_EEEEENS4_13SM90_TMA_LOADENS4_14ComposedLayoutINS4_7SwizzleILi3ELi4ELi3EEENS4_18smem_ptr_flag_bitsILi16EEENSU_INS5_IJNSA_ILi8EEENSA_ILi64EEEEEENS5_IJS18_SC_EEEEEEEvNS4_8identityENS4_23SM90_TMA_LOAD_MULTICASTES1C_vS1D_EENS_8epilogue10collective6detail29Sm90TmaWarpSpecializedAdapterINS1H_15DefaultEpilogueISJ_SK_SK_NS1G_6thread17LinearCombinationISJ_Li1EffLNS1L_9ScaleType4KindE0ELNS_15FloatRoundStyleE2ESJ_EENS1_15EpilogueDefaultEEEEEvvEEEEvNT_6ParamsE)
        .other          _ZN7cutlass13device_kernelINS_4gemm6kernel13GemmUniversalIN4cute5tupleIJiiiiEEENS1_10collective13CollectiveMmaINS1_34MainloopSm90TmaGmmaWarpSpecializedILi5ENS5_IJNS4_1CILi2EEENSA_ILi1EEESC_EEENS1_35KernelTmaWarpSpecializedCooperativeEEENS5_IJNSA_ILi256EEESG_NSA_ILi128EEEEEENS_10bfloat16_tENS5_IJlSC_lEEESJ_SK_NS4_8TiledMMAINS4_8MMA_AtomIJNS4_4SM904GMMA28MMA_64x256x16_F32BF16BF16_SSILNSO_5MajorE0ELSQ_0ELNSO_7ScaleInE1ELSR_1EEEEEENS4_6LayoutISD_NS5_IJSC_NSA_ILi0EEESV_EEEEENS5_IJNS4_10UnderscoreESY_SY_EEEEENS4_13SM90_TMA_LOADENS4_14ComposedLayoutINS4_7SwizzleILi3ELi4ELi3EEENS4_18smem_ptr_flag_bitsILi16EEENSU_INS5_IJNSA_ILi8EEENSA_ILi64EEEEEENS5_IJS18_SC_EEEEEEEvNS4_8identityENS4_23SM90_TMA_LOAD_MULTICASTES1C_vS1D_EENS_8epilogue10collective6detail29Sm90TmaWarpSpecializedAdapterINS1H_15DefaultEpilogueISJ_SK_SK_NS1G_6thread17LinearCombinationISJ_Li1EffLNS1L_9ScaleType4KindE0ELNS_15FloatRoundStyleE2ESJ_EENS1_15EpilogueDefaultEEEEEvvEEEEvNT_6ParamsE,@"STO_CUDA_ENTRY STV_DEFAULT"
_ZN7cutlass13device_kernelINS_4gemm6kernel13GemmUniversalIN4cute5tupleIJiiiiEEENS1_10collective13CollectiveMmaINS1_34MainloopSm90TmaGmmaWarpSpecializedILi5ENS5_IJNS4_1CILi2EEENSA_ILi1EEESC_EEENS1_35KernelTmaWarpSpecializedCooperativeEEENS5_IJNSA_ILi256EEESG_NSA_ILi128EEEEEENS_10bfloat16_tENS5_IJlSC_lEEESJ_SK_NS4_8TiledMMAINS4_8MMA_AtomIJNS4_4SM904GMMA28MMA_64x256x16_F32BF16BF16_SSILNSO_5MajorE0ELSQ_0ELNSO_7ScaleInE1ELSR_1EEEEEENS4_6LayoutISD_NS5_IJSC_NSA_ILi0EEESV_EEEEENS5_IJNS4_10UnderscoreESY_SY_EEEEENS4_13SM90_TMA_LOADENS4_14ComposedLayoutINS4_7SwizzleILi3ELi4ELi3EEENS4_18smem_ptr_flag_bitsILi16EEENSU_INS5_IJNSA_ILi8EEENSA_ILi64EEEEEENS5_IJS18_SC_EEEEEEEvNS4_8identityENS4_23SM90_TMA_LOAD_MULTICASTES1C_vS1D_EENS_8epilogue10collective6detail29Sm90TmaWarpSpecializedAdapterINS1H_15DefaultEpilogueISJ_SK_SK_NS1G_6thread17LinearCombinationISJ_Li1EffLNS1L_9ScaleType4KindE0ELNS_15FloatRoundStyleE2ESJ_EENS1_15EpilogueDefaultEEEEEvvEEEEvNT_6ParamsE:
[----:B------:R-:W0:Y:S02]  /*0000*/  LDC R1, c[0x0][0x28] ;  /* 0x00000a00ff017b82 */ /* 0x000e240000000800 */
[----:B0-----:R-:W-:Y:S01]  /*0010*/  VIADD R1, R1, 0xfffff308 ;  /* 0xfffff30801017836 */ /* 0x001fe20000000000 */
[----:B------:R-:W0:Y:S01]  /*0020*/  S2R R4, SR_TID.X ;  /* 0x0000000000047919 */ /* 0x000e220000002100 */
[----:B------:R-:W-:Y:S01]  /*0030*/  ELECT P0, URZ, PT ;  /* 0x00000000003f782f */ /* 0x000fe20003800000 */
[----:B------:R-:W-:Y:S01]  /*0040*/  BSSY B0, `(.L_x_0) ;  /* 0x0000015000007945 */ /* 0x000fe20003800000 */
[--C-:B0-----:R-:W-:Y:S02]  /*0050*/  SHF.R.U32.HI R0, RZ, 0x5, R4.reuse ;  /* 0x00000005ff007819 */ /* 0x101fe40000011604 */
[----:B------:R-:W-:-:S03]  /*0060*/  SHF.R.U32.HI R2, RZ, 0x7, R4 ;  /* 0x00000007ff027819 */ /* 0x000fc60000011604 */
[----:B------:R-:W0:Y:S04]  /*0070*/  SHFL.IDX PT, R3, R0, RZ, 0x1f ;  /* 0x00001fff00037589 */ /* 0x000e2800000e0000 */
[----:B------:R-:W1:Y:S01]  /*0080*/  SHFL.IDX PT, R2, R2, RZ, 0x1f ;  /* 0x00001fff02027589 */ /* 0x000e6200000e0000 */
[----:B0-----:R-:W-:Y:S02]  /*0090*/  R2UR UR9, R3 ;  /* 0x00000000030972ca */ /* 0x001fe400000e0000 */
[----:B-1----:R-:W-:-:S11]  /*00a0*/  R2UR UR5, R2 ;  /* 0x00000000020572ca */ /* 0x002fd600000e0000 */
[----:B------:R-:W-:Y:S02]  /*00b0*/  USHF.R.S32.HI UR4, URZ, 0x1f, UR9 ;  /* 0x0000001f3f047899 */ /* 0x000fe40008011409 */
[----:B------:R-:W-:Y:S02]  /*00c0*/  ISETP.NE.OR P0, PT, RZ, UR9, !P0 ;  /* 0x00000009ff007c0c */ /* 0x000fe4000c705670 */
[----:B------:R-:W-:-:S04]  /*00d0*/  ULEA.HI UR4, UR4, UR9, URZ, 0x2 ;  /* 0x0000000904047291 */ /* 0x000fc8000f8f103f */
[----:B------:R-:W-:-:S04]  /*00e0*/  ULOP3.LUT UR4, UR4, 0xfffffffc, URZ, 0xc0, !UPT ;  /* 0xfffffffc04047892 */ /* 0x000fc8000f8ec03f */
[----:B------:R-:W-:-:S03]  /*00f0*/  UIADD3 UR9, UR9, -UR4, URZ ;  /* 0x8000000409097290 */ /* 0x000fc6000fffe03f */
[----:B------:R-:W-:Y:S09]  /*0100*/  @P0 BRA `(.L_x_1) ;  /* 0x0000000000200947 */ /* 0x000ff20003800000 */
[----:B------:R-:W-:Y:S02]  /*0110*/  ULDC.64 UR6, c[0x0][0x198] ;  /* 0x0000660000067ab9 */ /* 0x000fe40000000a00 */
[----:B------:R-:W-:Y:S02]  /*0120*/  UIADD3 UR10, UP0, UR6, 0xf0, URZ ;  /* 0x000000f0060a7890 */ /* 0x000fe4000ff1e03f */
[----:B------:R-:W-:Y:S02]  /*0130*/  UIADD3 UR6, UP1, UR6, 0x1f0, URZ ;  /* 0x000001f006067890 */ /* 0x000fe4000ff3e03f */
[----:B------:R-:W-:Y:S02]  /*0140*/  UIADD3.X UR11, URZ, UR7, URZ, UP0, !UPT ;  /* 0x000000073f0b7290 */ /* 0x000fe400087fe43f */
[----:B------:R-:W-:-:S07]  /*0150*/  UIADD3.X UR7, URZ, UR7, URZ, UP1, !UPT ;  /* 0x000000073f077290 */ /* 0x000fce0008ffe43f */
[----:B------:R0:W-:Y:S02]  /*0160*/  UTMACCTL.PF [UR10] ;  /* 0x000000000a0079b9 */ /* 0x0001e40008040000 */
[----:B------:R0:W-:Y:S02]  /*0170*/  UTMACCTL.PF [UR6] ;  /* 0x00000000060079b9 */ /* 0x0001e40008040000 */
[----:B0-----:R-:W-:Y:S01]  /*0180*/  NOP ;  /* 0x0000000000007918 */ /* 0x001fe20000000000 */
.L_x_1:
[----:B------:R-:W-:Y:S05]  /*0190*/  BSYNC B0 ;  /* 0x0000000000007941 */ /* 0x000fea0003800000 */
.L_x_0:
[----:B------:R-:W0:Y:S01]  /*01a0*/  SHFL.IDX PT, R2, R0, RZ, 0x1f ;  /* 0x00001fff00027589 */ /* 0x000e2200000e0000 */
[----:B------:R-:W-:Y:S01]  /*01b0*/  UISETP.NE.AND UP0, UPT, UR9, 0x3, UPT ;  /* 0x000000030900788c */ /* 0x000fe2000bf05270 */
[----:B------:R-:W-:Y:S01]  /*01c0*/  ISETP.NE.AND P1, PT, RZ, UR5, PT ;  /* 0x00000005ff007c0c */ /* 0x000fe2000bf25270 */
[----:B------:R-:W-:Y:S02]  /*01d0*/  UIADD3 UR16, UR5, -0x1, URZ ;  /* 0xffffffff05107890 */ /* 0x000fe4000fffe03f */
[----:B------:R-:W-:Y:S02]  /*01e0*/  UISETP.EQ.OR UP0, UPT, UR9, URZ, !UP0 ;  /* 0x0000003f0900728c */ /* 0x000fe4000c702670 */
[----:B------:R-:W-:Y:S02]  /*01f0*/  UISETP.GE.U32.AND UP1, UPT, UR16, 0x2, UPT ;  /* 0x000000021000788c */ /* 0x000fe4000bf26070 */
[----:B------:R-:W-:-:S04]  /*0200*/  UISETP.EQ.AND UP0, UPT, UR5, URZ, UP0 ;  /* 0x0000003f0500728c */ /* 0x000fc80008702270 */
[----:B------:R-:W-:-:S04]  /*0210*/  USEL UR38, URZ, 0x1, !UP0 ;  /* 0x000000013f267887 */ /* 0x000fc8000c000000 */
[----:B------:R-:W-:Y:S01]  /*0220*/  USEL UR38, UR38, 0x2, UP1 ;  /* 0x0000000226267887 */ /* 0x000fe20008800000 */
[----:B0-----:R-:W-:-:S13]  /*0230*/  ISETP.NE.AND P0, PT, R2, RZ, PT ;  /* 0x000000ff0200720c */ /* 0x001fda0003f05270 */
[----:B------:R-:W-:Y:S05]  /*0240*/  @P0 BRA `(.L_x_2) ;  /* 0x0000000000600947 */ /* 0x000fea0003800000 */
[----:B------:R-:W0:Y:S01]  /*0250*/  S2UR UR8, SR_CgaCtaId ;  /* 0x00000000000879c3 */ /* 0x000e220000008800 */
[----:B------:R-:W-:Y:S01]  /*0260*/  UMOV UR4, 0x400 ;  /* 0x0000040000047882 */ /* 0x000fe20000000000 */
[----:B------:R-:W-:Y:S01]  /*0270*/  UMOV UR5, 0x1 ;  /* 0x0000000100057882 */ /* 0x000fe20000000000 */
[----:B------:R-:W-:Y:S01]  /*0280*/  UMOV UR6, 0x4 ;  /* 0x0000000400067882 */ /* 0x000fe20000000000 */
[----:B------:R-:W-:Y:S01]  /*0290*/  ELECT P0, URZ, PT ;  /* 0x00000000003f782f */ /* 0x000fe20003800000 */
[----:B------:R-:W-:-:S04]  /*02a0*/  UIADD3 UR6, -UR6, 0x100000, URZ ;  /* 0x0010000006067890 */ /* 0x000fc8000fffe13f */
[----:B------:R-:W-:Y:S02]  /*02b0*/  USHF.L.U32 UR7, UR6, 0xb, URZ ;  /* 0x0000000b06077899 */ /* 0x000fe4000800063f */
[----:B------:R-:W-:Y:S02]  /*02c0*/  USHF.L.U32 UR6, UR6, 0x1, URZ ;  /* 0x0000000106067899 */ /* 0x000fe4000800063f */
[----:B0-----:R-:W-:Y:S02]  /*02d0*/  ULEA UR8, UR8, UR4, 0x18 ;  /* 0x0000000408087291 */ /* 0x001fe4000f8ec03f */
[----:B------:R-:W-:-:S04]  /*02e0*/  UIADD3 UR4, -UR5, 0x100000, URZ ;  /* 0x0010000005047890 */ /* 0x000fc8000fffe13f */
[----:B------:R-:W-:Y:S02]  /*02f0*/  USHF.L.U32 UR5, UR4, 0xb, URZ ;  /* 0x0000000b04057899 */ /* 0x000fe4000800063f */
[----:B------:R-:W-:Y:S01]  /*0300*/  USHF.L.U32 UR4, UR4, 0x1, URZ ;  /* 0x0000000104047899 */ /* 0x000fe2000800063f */
[----:B------:R-:W0:Y:S11]  /*0310*/  FENCE.VIEW.ASYNC.S ;  /* 0x00000000000073c6 */ /* 0x000e360000000000 */
[----:B0-----:R0:W1:Y:S01]  /*0320*/  SYNCS.EXCH.64 URZ, [UR8], UR4 ;  /* 0x00000004083f75b2 */ /* 0x0010620008000100 */
[----:B------:R0:W2:Y:S01]  /*0330*/  SYNCS.EXCH.64 URZ, [UR8+0x28], UR6 ;  /* 0x00002806083f75b2 */ /* 0x0000a20008000100 */
[----:B------:R0:W3:Y:S01]  /*0340*/  SYNCS.EXCH.64 URZ, [UR8+0x8], UR4 ;  /* 0x00000804083f75b2 */ /* 0x0000e20008000100 */
[----:B------:R0:W4:Y:S01]  /*0350*/  SYNCS.EXCH.64 URZ, [UR8+0x30], UR6 ;  /* 0x00003006083f75b2 */ /* 0x0001220008000100 */
[----:B------:R0:W0:Y:S01]  /*0360*/  SYNCS.EXCH.64 URZ, [UR8+0x10], UR4 ;  /* 0x00001004083f75b2 */ /* 0x0000220008000100 */
[----:B------:R0:W0:Y:S01]  /*0370*/  SYNCS.EXCH.64 URZ, [UR8+0x38], UR6 ;  /* 0x00003806083f75b2 */ /* 0x0000220008000100 */
[----:B------:R0:W0:Y:S01]  /*0380*/  SYNCS.EXCH.64 URZ, [UR8+0x18], UR4 ;  /* 0x00001804083f75b2 */ /* 0x0000220008000100 */
[----:B------:R0:W0:Y:S01]  /*0390*/  SYNCS.EXCH.64 URZ, [UR8+0x40], UR6 ;  /* 0x00004006083f75b2 */ /* 0x0000220008000100 */
[----:B------:R0:W0:Y:S01]  /*03a0*/  SYNCS.EXCH.64 URZ, [UR8+0x20], UR4 ;  /* 0x00002004083f75b2 */ /* 0x0000220008000100 */
[----:B------:R0:W0:Y:S01]  /*03b0*/  SYNCS.EXCH.64 URZ, [UR8+0x48], UR6 ;  /* 0x00004806083f75b2 */ /* 0x0000220008000100 */
[----:B------:R-:W-:Y:S01]  /*03c0*/  NOP ;  /* 0x0000000000007918 */ /* 0x000fe20000000000 */
.L_x_2:
[----:B------:R-:W5:Y:S01]  /*03d0*/  S2UR UR13, SR_CTAID.X ;  /* 0x00000000000d79c3 */ /* 0x000f620000002500 */
[----:B------:R-:W-:Y:S01]  /*03e0*/  SHF.R.S32.HI R3, RZ, 0x1f, R4 ;  /* 0x0000001fff037819 */ /* 0x000fe20000011404 */
[----:B------:R5:W1:Y:S01]  /*03f0*/  SHFL.IDX PT, R6, R0, RZ, 0x1f ;  /* 0x00001fff00067589 */ /* 0x000a6200000e0000 */
[----:B0-----:R-:W-:Y:S01]  /*0400*/  ULDC UR4, c[0x0][0x150] ;  /* 0x0000540000047ab9 */ /* 0x001fe20000000800 */
[----:B------:R-:W-:Y:S02]  /*0410*/  ELECT P0, URZ, PT ;  /* 0x00000000003f782f */ /* 0x000fe40003800000 */
[----:B------:R-:W-:Y:S01]  /*0420*/  LEA.HI R3, R3, R4, RZ, 0x7 ;  /* 0x0000000403037211 */ /* 0x000fe200078f38ff */
[----:B------:R-:W-:Y:S01]  /*0430*/  ULDC UR5, c[0x0][0x154] ;  /* 0x0000550000057ab9 */ /* 0x000fe20000000800 */
[----:B------:R-:W-:Y:S01]  /*0440*/  SHF.R.S32.HI R7, RZ, 0x1f, R2 ;  /* 0x0000001fff077819 */ /* 0x000fe20000011402 */
[----:B------:R-:W0:Y:S01]  /*0450*/  S2UR UR10, SR_CTAID.Y ;  /* 0x00000000000a79c3 */ /* 0x000e220000002600 */
[----:B------:R-:W-:Y:S01]  /*0460*/  LOP3.LUT R3, R3, 0xffffff80, RZ, 0xc0, !PT ;  /* 0xffffff8003037812 */ /* 0x000fe200078ec0ff */
[----:B------:R-:W-:Y:S01]  /*0470*/  ULDC UR8, c[0x0][0x144] ;  /* 0x0000510000087ab9 */ /* 0x000fe20000000800 */
[----:B------:R-:W-:Y:S01]  /*0480*/  LEA.HI R7, R7, R2, RZ, 0x2 ;  /* 0x0000000207077211 */ /* 0x000fe200078f10ff */
[----:B------:R-:W-:Y:S01]  /*0490*/  NOP ;  /* 0x0000000000007918 */ /* 0x000fe20000000000 */
[----:B------:R-:W-:Y:S01]  /*04a0*/  NOP ;  /* 0x0000000000007918 */ /* 0x000fe20000000000 */
[----:B------:R-:W-:Y:S01]  /*04b0*/  IMAD.IADD R3, R4, 0x1, -R3 ;  /* 0x0000000104037824 */ /* 0x000fe200078e0a03 */
[----:B------:R-:W-:Y:S01]  /*04c0*/  LOP3.LUT R7, R7, 0x3ffffffc, RZ, 0xc0, !PT ;  /* 0x3ffffffc07077812 */ /* 0x000fe200078ec0ff */
[----:B------:R-:W-:Y:S01]  /*04d0*/  ULDC UR11, c[0x0][0x148] ;  /* 0x00005200000b7ab9 */ /* 0x000fe20000000800 */
[----:B------:R-:W-:-:S02]  /*04e0*/  MOV R17, 0x1 ;  /* 0x0000000100117802 */ /* 0x000fc40000000f00 */
[----:B------:R-:W-:Y:S02]  /*04f0*/  SHF.R.S32.HI R4, RZ, 0x1f, R3 ;  /* 0x0000001fff047819 */ /* 0x000fe40000011403 */
[----:B------:R-:W-:Y:S02]  /*0500*/  IADD3 R2, R2, -R7, RZ ;  /* 0x8000000702027210 */ /* 0x000fe40007ffe0ff */
[----:B------:R-:W-:Y:S02]  /*0510*/  LEA.HI R4, R4, R3, RZ, 0x3 ;  /* 0x0000000304047211 */ /* 0x000fe400078f18ff */
[----:B-----5:R-:W-:Y:S02]  /*0520*/  I2FP.F32.U32 R5, UR13 ;  /* 0x0000000d00057c45 */ /* 0x020fe40008201000 */
[--C-:B------:R-:W-:Y:S02]  /*0530*/  SHF.R.S32.HI R0, RZ, 0x3, R4.reuse ;  /* 0x00000003ff007819 */ /* 0x100fe40000011404 */
[----:B-1----:R-:W-:Y:S01]  /*0540*/  ISETP.NE.OR P0, PT, R6, RZ, !P0 ;  /* 0x000000ff0600720c */ /* 0x002fe20004705670 */
[----:B------:R-:W-:Y:S01]  /*0550*/  FMUL R8, R5, UR4 ;  /* 0x0000000405087c20 */ /* 0x000fe20008400000 */
[----:B------:R-:W-:-:S04]  /*0560*/  SHF.R.S32.HI R5, RZ, 0x1f, R4 ;  /* 0x0000001fff057819 */ /* 0x000fc80000011404 */
[----:B------:R-:W-:Y:S01]  /*0570*/  LEA.HI R5, R5, R0, RZ, 0x2 ;  /* 0x0000000005057211 */ /* 0x000fe200078f10ff */
[----:B------:R-:W1:Y:S03]  /*0580*/  F2I.U32.TRUNC.NTZ R8, R8 ;  /* 0x0000000800087305 */ /* 0x000e66000020f000 */
[----:B------:R-:W-:-:S03]  /*0590*/  LOP3.LUT R5, R5, 0xfffffffc, RZ, 0xc0, !PT ;  /* 0xfffffffc05057812 */ /* 0x000fc600078ec0ff */
[----:B------:R-:W-:Y:S01]  /*05a0*/  VOTEU.ALL UP0, P0 ;  /* 0x00000000003f7886 */ /* 0x000fe20000000000 */
[----:B------:R-:W-:Y:S01]  /*05b0*/  VOTEU.ALL UP1, P0 ;  /* 0x00000000003f7886 */ /* 0x000fe20000020000 */
[----:B------:R-:W-:Y:S01]  /*05c0*/  IMAD.IADD R5, R0, 0x1, -R5 ;  /* 0x0000000100057824 */ /* 0x000fe200078e0a05 */
[----:B0-----:R-:W-:Y:S02]  /*05d0*/  I2FP.F32.U32 R0, UR10 ;  /* 0x0000000a00007c45 */ /* 0x001fe40008201000 */
[----:B------:R-:W0:Y:S01]  /*05e0*/  @!UP0 S2UR UR7, SR_CgaCtaId ;  /* 0x00000000000789c3 */ /* 0x000e220000008800 */
[----:B------:R-:W-:Y:S01]  /*05f0*/  IMAD R2, R2, 0x4, R5 ;  /* 0x0000000402027824 */ /* 0x000fe200078e0205 */
[----:B------:R-:W-:Y:S01]  /*0600*/  @!UP0 UMOV UR6, 0x400 ;  /* 0x0000040000068882 */ /* 0x000fe20000000000 */
[----:B------:R-:W-:Y:S01]  /*0610*/  FMUL R4, R0, UR5 ;  /* 0x0000000500047c20 */ /* 0x000fe20008400000 */
[----:B-1----:R-:W-:Y:S02]  /*0620*/  R2UR UR4, R8 ;  /* 0x00000000080472ca */ /* 0x002fe400000e0000 */
[----:B------:R-:W-:-:S03]  /*0630*/  LEA.HI R0, R2, R2, RZ, 0x1 ;  /* 0x0000000202007211 */ /* 0x000fc600078f08ff */
[----:B------:R-:W1:Y:S01]  /*0640*/  F2I.U32.TRUNC.NTZ R4, R4 ;  /* 0x0000000400047305 */ /* 0x000e62000020f000 */
[----:B------:R-:W-:-:S05]  /*0650*/  LOP3.LUT R5, R0, 0xfffffffe, RZ, 0xc0, !PT ;  /* 0xfffffffe00057812 */ /* 0x000fca00078ec0ff */
[----:B------:R-:W-:Y:S02]  /*0660*/  IMAD.IADD R5, R2, 0x1, -R5 ;  /* 0x0000000102057824 */ /* 0x000fe400078e0a05 */
[----:B------:R-:W-:-:S04]  /*0670*/  UIADD3 UR4, -UR4, URZ, URZ ;  /* 0x0000003f04047290 */ /* 0x000fc8000fffe13f */
[----:B------:R-:W-:Y:S01]  /*0680*/  UIMAD UR8, UR8, UR4, UR13 ;  /* 0x00000004080872a4 */ /* 0x000fe2000f8e020d */
[----:B-1----:R-:W-:Y:S02]  /*0690*/  R2UR UR12, R4 ;  /* 0x00000000040c72ca */ /* 0x002fe400000e0000 */
[----:B------:R-:W-:Y:S01]  /*06a0*/  UMOV UR4, 0x20 ;  /* 0x0000002000047882 */ /* 0x000fe20000000000 */
[----:B------:R-:W1:Y:S02]  /*06b0*/  LDC R4, c[0x0][0x140] ;  /* 0x00005000ff047b82 */ /* 0x000e640000000800 */
[----:B------:R-:W-:Y:S01]  /*06c0*/  ISETP.NE.AND P3, PT, R5, UR8, PT ;  /* 0x0000000805007c0c */ /* 0x000fe2000bf65270 */
[----:B------:R-:W-:-:S04]  /*06d0*/  @!UP0 UIADD3 UR4, -UR4, 0x100000, URZ ;  /* 0x0010000004048890 */ /* 0x000fc8000fffe13f */
[----:B------:R-:W-:Y:S02]  /*06e0*/  @!UP0 USHF.L.U32 UR5, UR4, 0xb, URZ ;  /* 0x0000000b04058899 */ /* 0x000fe4000800063f */
[----:B------:R-:W-:Y:S01]  /*06f0*/  @!UP0 USHF.L.U32 UR4, UR4, 0x1, URZ ;  /* 0x0000000104048899 */ /* 0x000fe2000800063f */
[C---:B------:R-:W-:Y:S01]  /*0700*/  IMAD.SHL.U32 R5, R2.reuse, 0x4, RZ ;  /* 0x0000000402057824 */ /* 0x040fe200078e00ff */
[----:B0-----:R-:W-:Y:S01]  /*0710*/  @!UP0 ULEA UR6, UR7, UR6, 0x18 ;  /* 0x0000000607068291 */ /* 0x001fe2000f8ec03f */
[----:B------:R-:W-:Y:S01]  /*0720*/  VOTEU.ALL UP0, P0 ;  /* 0x00000000003f7886 */ /* 0x000fe20000000000 */
[----:B------:R-:W-:Y:S02]  /*0730*/  LOP3.LUT P0, RZ, R3, 0x7, RZ, 0xc0, !PT ;  /* 0x0000000703ff7812 */ /* 0x000fe4000780c0ff */
[----:B------:R-:W-:Y:S01]  /*0740*/  LOP3.LUT R152, R2, 0xc, R5, 0x78, !PT ;  /* 0x0000000c02987812 */ /* 0x000fe200078e7805 */
[----:B------:R-:W-:-:S03]  /*0750*/  UIADD3 UR12, -UR12, URZ, URZ ;  /* 0x0000003f0c0c7290 */ /* 0x000fc6000fffe13f */
[C---:B------:R-:W-:Y:S02]  /*0760*/  ISETP.LT.U32.AND P0, PT, R152.reuse, 0x2, !P0 ;  /* 0x000000029800780c */ /* 0x040fe40004701070 */
[----:B------:R-:W-:Y:S01]  /*0770*/  @P3 LEA.HI R0, R152, R152, RZ, 0x1 ;  /* 0x0000009898003211 */ /* 0x000fe200078f08ff */
[----:B------:R-:W0:Y:S02]  /*0780*/  FENCE.VIEW.ASYNC.S ;  /* 0x00000000000073c6 */ /* 0x000e240000000000 */
[----:B0-----:R-:W0:Y:S01]  /*0790*/  @!UP0 SYNCS.EXCH.64 URZ, [UR6+0x60], UR4 ;  /* 0x00006004063f85b2 */ /* 0x001e220008000100 */
[----:B------:R-:W-:Y:S02]  /*07a0*/  @P3 SHF.R.S32.HI R0, RZ, 0x1, R0 ;  /* 0x00000001ff003819 */ /* 0x000fe40000011400 */
[----:B-1----:R-:W-:Y:S01]  /*07b0*/  ISETP.EQ.U32.AND P2, PT, R4, 0x1, PT ;  /* 0x000000010400780c */ /* 0x002fe20003f42070 */
[----:B------:R1:W0:Y:S01]  /*07c0*/  @!UP1 SYNCS.EXCH.64 URZ, [UR6+0x68], UR4 ;  /* 0x00006804063f95b2 */ /* 0x0002220008000100 */
[----:B------:R-:W-:Y:S01]  /*07d0*/  NOP ;  /* 0x0000000000007918 */ /* 0x000fe20000000000 */
[----:B-1----:R-:W-:-:S06]  /*07e0*/  UIMAD UR4, UR11, UR12, UR10 ;  /* 0x0000000c0b0472a4 */ /* 0x002fcc000f8e020a */
[----:B------:R-:W-:Y:S02]  /*07f0*/  @P3 ISETP.NE.AND P4, PT, R0, UR4, PT ;  /* 0x0000000400003c0c */ /* 0x000fe4000bf85270 */
[----:B------:R-:W-:Y:S02]  /*0800*/  SEL R0, RZ, 0x1, !P0 ;  /* 0x00000001ff007807 */ /* 0x000fe40004000000 */
[----:B------:R-:W-:-:S04]  /*0810*/  @P3 SEL R17, RZ, 0x1, P4 ;  /* 0x00000001ff113807 */ /* 0x000fc80002000000 */
[----:B------:R-:W-:Y:S01]  /*0820*/  LOP3.LUT R17, R17, R0, RZ, 0xc0, !PT ;  /* 0x0000000011117212 */ /* 0x000fe200078ec0ff */
[----:B------:R-:W-:Y:S06]  /*0830*/  @!P2 BRA `(.L_x_3) ;  /* 0x000000000008a947 */ /* 0x000fec0003800000 */
[----:B0-234-:R-:W-:Y:S01]  /*0840*/  UCGABAR_ARV ;  /* 0x00000000000079c7 */ /* 0x01dfe20008000000 */
[----:B------:R-:W-:Y:S05]  /*0850*/  BRA `(.L_x_4) ;  /* 0x0000000000047947 */ /* 0x000fea0003800000 */
.L_x_3:
[----:B0-234-:R-:W-:Y:S01]  /*0860*/  NOP ;  /* 0x0000000000007918 */ /* 0x01dfe20000000000 */
.L_x_4:
[----:B------:R-:W-:Y:S01]  /*0870*/  ULDC UR4, c[0x0][0x65c] ;  /* 0x0001970000047ab9 */ /* 0x000fe20000000800 */
[----:B------:R-:W-:Y:S01]  /*0880*/  UMOV UR5, URZ ;  /* 0x0000003f00057c82 */ /* 0x000fe20008000000 */
[----:B------:R-:W-:-:S03]  /*0890*/  UISETP.NE.AND UP0, UPT, UR4, 0x1, UPT ;  /* 0x000000010400788c */ /* 0x000fc6000bf05270 */
[----:B------:R-:W-:Y:S01]  /*08a0*/  UMOV UR4, UR13 ;  /* 0x0000000d00047c82 */ /* 0x000fe20008000000 */
[----:B------:R-:W-:Y:S02]  /*08b0*/  UP2UR UR39, UPR, URZ, 0x1 ;  /* 0x000000013f277883 */ /* 0x000fe40008000000 */
[----:B------:R-:W-:Y:S02]  /*08c0*/  PLOP3.LUT P0, PT, PT, PT, UP0, 0x80, 0x0 ;  /* 0x000000000000781c */ /* 0x000fe40003f0f008 */
[----:B------:R-:W-:Y:S02]  /*08d0*/  PLOP3.LUT P3, PT, PT, PT, UP0, 0x80, 0x0 ;  /* 0x000000000000781c */ /* 0x000fe40003f6f008 */
[----:B------:R-:W-:Y:S01]  /*08e0*/  PLOP3.LUT P5, PT, PT, PT, UP0, 0x80, 0x0 ;  /* 0x000000000000781c */ /* 0x000fe20003faf008 */
[----:B------:R-:W-:Y:S01]  /*08f0*/  @UP0 ULDC UR14, c[0x0][0x10] ;  /* 0x00000400000e0ab9 */ /* 0x000fe20000000800 */
[----:B------:R-:W-:Y:S01]  /*0900*/  @UP0 UMOV UR6, UR10 ;  /* 0x0000000a00060c82 */ /* 0x000fe20008000000 */
[----:B------:R-:W-:Y:S01]  /*0910*/  @UP0 UMOV UR7, URZ ;  /* 0x0000003f00070c82 */ /* 0x000fe20008000000 */
[----:B------:R-:W-:Y:S01]  /*0920*/  PLOP3.LUT P4, PT, PT, PT, UP0, 0x80, 0x0 ;  /* 0x000000000000781c */ /* 0x000fe20003f8f008 */
[----:B------:R-:W-:-:S03]  /*0930*/  @UP0 UIMAD.WIDE.U32 UR14, UR13, UR14, UR6 ;  /* 0x0000000e0d0e02a5 */ /* 0x000fc6000f8e0006 */
[----:B------:R-:W-:Y:S01]  /*0940*/  @!UP0 ULDC UR7, c[0x0][0xc] ;  /* 0x0000030000078ab9 */ /* 0x000fe20000000800 */
[----:B------:R-:W-:Y:S01]  /*0950*/  @UP0 UMOV UR6, URZ ;  /* 0x0000003f00060c82 */ /* 0x000fe20008000000 */
[----:B------:R-:W-:Y:S01]  /*0960*/  @!UP0 UIMAD.WIDE.U32 UR4, UR10, UR7, UR4 ;  /* 0x000000070a0482a5 */ /* 0x000fe2000f8e0004 */
[----:B------:R-:W-:Y:S01]  /*0970*/  IMAD.U32 R2, RZ, RZ, UR14 ;  /* 0x0000000eff027e24 */ /* 0x000fe2000f8e00ff */
[----:B------:R-:W-:Y:S02]  /*0980*/  @UP0 UIADD3 UR6, UR15, UR6, URZ ;  /* 0x000000060f060290 */ /* 0x000fe4000fffe03f */
[----:B------:R-:W-:Y:S02]  /*0990*/  IMAD.U32 R3, RZ, RZ, UR15 ;  /* 0x0000000fff037e24 */ /* 0x000fe4000f8e00ff */
[----:B------:R-:W-:Y:S01]  /*09a0*/  @P0 IMAD.MOV.U32 R7, RZ, RZ, R2 ;  /* 0x000000ffff070224 */ /* 0x000fe200078e0002 */
[----:B------:R-:W-:Y:S01]  /*09b0*/  MOV R5, UR5 ;  /* 0x0000000500057c02 */ /* 0x000fe20008000f00 */
[----:B------:R-:W-:Y:S01]  /*09c0*/  IMAD.U32 R2, RZ, RZ, UR4 ;  /* 0x00000004ff027e24 */ /* 0x000fe2000f8e00ff */
[----:B------:R-:W-:Y:S01]  /*09d0*/  @P3 MOV R6, UR6 ;  /* 0x0000000600063c02 */ /* 0x000fe20008000f00 */
[----:B------:R-:W-:-:S02]  /*09e0*/  IMAD.U32 R3, RZ, RZ, UR5 ;  /* 0x00000005ff037e24 */ /* 0x000fc4000f8e00ff */
[----:B------:R-:W-:Y:S02]  /*09f0*/  @!P5 IMAD.MOV.U32 R6, RZ, RZ, R5 ;  /* 0x000000ffff06d224 */ /* 0x000fe400078e0005 */
[----:B------:R-:W-:Y:S02]  /*0a00*/  @!P4 IMAD.MOV.U32 R7, RZ, RZ, R2 ;  /* 0x000000ffff07c224 */ /* 0x000fe400078e0002 */
[----:B------:R-:W-:Y:S01]  /*0a10*/  IMAD.U32 R4, RZ, RZ, UR4 ;  /* 0x00000004ff047e24 */ /* 0x000fe2000f8e00ff */
[----:B------:R0:W-:Y:S04]  /*0a20*/  STL [R1+0x200], R6 ;  /* 0x0002000601007387 */ /* 0x0001e80000100800 */
[----:B------:R0:W-:Y:S01]  /*0a30*/  STL [R1+0x204], R7 ;  /* 0x0002040701007387 */ /* 0x0001e20000100800 */
[----:B------:R-:W-:Y:S05]  /*0a40*/  @!P2 BRA `(.L_x_5) ;  /* 0x00000000000ca947 */ /* 0x000fea0003800000 */
[----:B------:R-:W-:Y:S01]  /*0a50*/  UCGABAR_WAIT ;  /* 0x0000000000007dc7 */ /* 0x000fe20008000000 */
[----:B------:R-:W-:Y:S01]  /*0a60*/  CCTL.IVALL ;  /* 0x00000000ff00798f */ /* 0x000fe20002000000 */
[----:B------:R-:W-:Y:S05]  /*0a70*/  BRA `(.L_x_6) ;  /* 0x0000000000047947 */ /* 0x000fea0003800000 */
.L_x_5:
[----:B------:R-:W-:Y:S06]  /*0a80*/  BAR.SYNC.DEFER_BLOCKING 0x0 ;  /* 0x0000000000007b1d */ /* 0x000fec0000010000 */
.L_x_6:
[----:B------:R-:W-:Y:S05]  /*0a90*/  @!P1 BRA `(.L_x_7) ;  /* 0x00000218000c9947 */ /* 0x000fea0003800000 */
[----:B------:R-:W-:-:S06]  /*0aa0*/  UISETP.GT.U32.AND UP0, UPT, UR16, 0x1, UPT ;  /* 0x000000011000788c */ /* 0x000fcc000bf04070 */
[----:B------:R-:W-:-:S13]  /*0ab0*/  PLOP3.LUT P0, PT, PT, PT, UP0, 0x80, 0x0 ;  /* 0x000000000000781c */ /* 0x000fda0003f0f008 */
[----:B------:R-:W-:Y:S05]  /*0ac0*/  @P0 EXIT ;  /* 0x000000000000094d */ /* 0x000fea0003800000 */
[----:B------:R-:W-:Y:S01]  /*0ad0*/  ULDC.64 UR4, c[0x0][0x650] ;  /* 0x0001940000047ab9 */ /* 0x000fe20000000a00 */
[----:B------:R-:W-:Y:S01]  /*0ae0*/  UMOV UR40, 0xffffffff ;  /* 0xffffffff00287882 */ /* 0x000fe20000000000 */
[----:B------:R-:W-:Y:S01]  /*0af0*/  ISETP.GE.U32.AND P0, PT, R7, UR4, PT ;  /* 0x0000000407007c0c */ /* 0x000fe2000bf06070 */
[----:B------:R-:W-:Y:S01]  /*0b00*/  UMOV UR41, 0xffffffff ;  /* 0xffffffff00297882 */ /* 0x000fe20000000000 */
[----:B------:R-:W-:Y:S01]  /*0b10*/  UMOV UR42, 0xffffffff ;  /* 0xffffffff002a7882 */ /* 0x000fe20000000000 */
[----:B------:R-:W-:Y:S02]  /*0b20*/  PRMT R0, RZ, 0x7610, R0 ;  /* 0x00007610ff007816 */ /* 0x000fe40000000000 */
[----:B------:R-:W-:-:S13]  /*0b30*/  ISETP.GE.U32.AND.EX P0, PT, R6, UR5, PT, P0 ;  /* 0x0000000506007c0c */ /* 0x000fda000bf06100 */
[----:B------:R-:W-:Y:S05]  /*0b40*/  @P0 BRA `(.L_x_8) ;  /* 0x0000000400480947 */ /* 0x000fea0003800000 */
[----:B------:R-:W-:Y:S01]  /*0b50*/  ULDC.64 UR16, c[0x0][0x628] ;  /* 0x00018a0000107ab9 */ /* 0x000fe20000000a00 */
[C---:B------:R-:W-:Y:S01]  /*0b60*/  R2UR UR19, R7.reuse ;  /* 0x00000000071372ca */ /* 0x040fe200000e0000 */
[----:B------:R-:W-:Y:S01]  /*0b70*/  ULDC UR18, c[0x0][0x630] ;  /* 0x00018c0000127ab9 */ /* 0x000fe20000000800 */
[----:B------:R-:W-:Y:S02]  /*0b80*/  ISETP.NE.U32.AND P0, PT, RZ, UR16, PT ;  /* 0x00000010ff007c0c */ /* 0x000fe4000bf05070 */
[----:B------:R-:W-:Y:S02]  /*0b90*/  R2UR UR4, R7 ;  /* 0x00000000070472ca */ /* 0x000fe400000e0000 */
[----:B------:R-:W-:Y:S02]  /*0ba0*/  ISETP.NE.AND.EX P0, PT, RZ, UR17, PT, P0 ;  /* 0x00000011ff007c0c */ /* 0x000fe4000bf05300 */
[----:B------:R-:W-:-:S11]  /*0bb0*/  R2UR UR5, R6 ;  /* 0x00000000060572ca */ /* 0x000fd600000e0000 */
[----:B------:R-:W-:Y:S05]  /*0bc0*/  @!P0 BRA `(.L_x_9) ;  /* 0x0000000000308947 */ /* 0x000fea0003800000 */
[----:B------:R-:W-:Y:S01]  /*0bd0*/  R2UR UR4, R7 ;  /* 0x00000000070472ca */ /* 0x000fe200000e0000 */
[----:B------:R-:W-:Y:S01]  /*0be0*/  ULDC UR9, c[0x0][0x634] ;  /* 0x00018d0000097ab9 */ /* 0x000fe20000000800 */
[----:B------:R-:W-:-:S11]  /*0bf0*/  R2UR UR13, R6 ;  /* 0x00000000060d72ca */ /* 0x000fd600000e0000 */
[----:B------:R-:W-:-:S04]  /*0c00*/  UIADD3 UR9, UP0, UR4, UR9, URZ ;  /* 0x0000000904097290 */ /* 0x000fc8000ff1e03f */
[----:B------:R-:W-:-:S04]  /*0c10*/  UIADD3.X UR13, URZ, UR13, URZ, UP0, !UPT ;  /* 0x0000000d3f0d7290 */ /* 0x000fc800087fe43f */
[----:B------:R-:W-:-:S04]  /*0c20*/  UIMAD.WIDE.U32 UR4, UR13, UR16, URZ ;  /* 0x000000100d0472a5 */ /* 0x000fc8000f8e003f */
[----:B------:R-:W-:Y:S02]  /*0c30*/  UIMAD.WIDE.U32 UR6, UP0, UR9, UR17, UR4 ;  /* 0x00000011090672a5 */ /* 0x000fe4000f800004 */
[----:B------:R-:W-:Y:S02]  /*0c40*/  UIMAD.WIDE.U32 UR4, UR9, UR16, URZ ;  /* 0x00000010090472a5 */ /* 0x000fe4000f8e003f */
[----:B------:R-:W-:Y:S02]  /*0c50*/  UIADD3.X UR15, URZ, URZ, URZ, UP0, !UPT ;  /* 0x0000003f3f0f7290 */ /* 0x000fe400087fe43f */
[----:B------:R-:W-:Y:S01]  /*0c60*/  UIADD3 URZ, UP0, UR5, UR6, URZ ;  /* 0x00000006053f7290 */ /* 0x000fe2000ff1e03f */
[----:B------:R-:W-:-:S03]  /*0c70*/  UMOV UR14, UR7 ;  /* 0x00000007000e7c82 */ /* 0x000fc60008000000 */
[----:B------:R-:W-:-:S12]  /*0c80*/  UIMAD.WIDE.U32.X UR4, UR13, UR17, UR14, UP0 ;  /* 0x000000110d0472a5 */ /* 0x000fd800080e040e */
.L_x_9:
[----:B------:R-:W-:Y:S01]  /*0c90*/  USHF.R.U64 UR42, UR4, UR18, UR5 ;  /* 0x00000012042a7299 */ /* 0x000fe20008001205 */
[----:B------:R-:W-:Y:S01]  /*0ca0*/  R2UR UR7, R6 ;  /* 0x00000000060772ca */ /* 0x000fe200000e0000 */
[----:B------:R-:W-:Y:S02]  /*0cb0*/  USHF.R.U32.HI UR4, URZ, UR18, UR5 ;  /* 0x000000123f047299 */ /* 0x000fe40008011605 */
[----:B------:R-:W-:Y:S01]  /*0cc0*/  UIADD3 UR5, UP0, URZ, -UR42, URZ ;  /* 0x8000002a3f057290 */ /* 0x000fe2000ff1e03f */
[----:B------:R-:W-:Y:S01]  /*0cd0*/  ULDC.64 UR14, c[0x0][0x620] ;  /* 0x00018800000e7ab9 */ /* 0x000fe20000000a00 */
[----:B------:R-:W-:Y:S02]  /*0ce0*/  UMOV UR6, UR19 ;  /* 0x0000001300067c82 */ /* 0x000fe40008000000 */
[----:B------:R-:W-:Y:S01]  /*0cf0*/  UIADD3.X UR4, URZ, ~UR4, URZ, UP0, !UPT ;  /* 0x800000043f047290 */ /* 0x000fe200087fe43f */
[----:B------:R-:W-:Y:S01]  /*0d00*/  ULDC UR9, c[0x0][0x618] ;  /* 0x0001860000097ab9 */ /* 0x000fe20000000800 */
[----:B------:R-:W-:-:S02]  /*0d10*/  UIMAD UR12, UR11, UR12, UR10 ;  /* 0x0000000c0b0c72a4 */ /* 0x000fc4000f8e020a */
[----:B------:R-:W-:Y:S02]  /*0d20*/  UIMAD UR4, UR4, UR14, URZ ;  /* 0x0000000e040472a4 */ /* 0x000fe4000f8e023f */
[----:B------:R-:W-:Y:S02]  /*0d30*/  UIMAD.WIDE.U32 UR6, UR5, UR14, UR6 ;  /* 0x0000000e050672a5 */ /* 0x000fe4000f8e0006 */
[----:B------:R-:W-:Y:S01]  /*0d40*/  UIMAD UR4, UR5, UR15, UR4 ;  /* 0x0000000f050472a4 */ /* 0x000fe2000f8e0204 */
[----:B------:R-:W-:Y:S01]  /*0d50*/  ULDC UR10, c[0x0][0x608] ;  /* 0x00018200000a7ab9 */ /* 0x000fe20000000800 */
[----:B------:R-:W-:Y:S02]  /*0d60*/  ULDC UR18, c[0x0][0x658] ;  /* 0x0001960000127ab9 */ /* 0x000fe40000000800 */
[----:B------:R-:W-:Y:S01]  /*0d70*/  UIADD3 UR7, UR7, UR4, URZ ;  /* 0x0000000407077290 */ /* 0x000fe2000fffe03f */
[----:B------:R-:W-:Y:S02]  /*0d80*/  UMOV UR11, 0xffffffff ;  /* 0xffffffff000b7882 */ /* 0x000fe40000000000 */
[----:B------:R-:W-:Y:S01]  /*0d90*/  ULDC.64 UR4, c[0x0][0x640] ;  /* 0x0001900000047ab9 */ /* 0x000fe20000000a00 */
[----:B------:R-:W-:Y:S01]  /*0da0*/  USHF.R.U64 UR16, UR6, UR9, UR7 ;  /* 0x0000000906107299 */ /* 0x000fe20008001207 */
[----:B------:R-:W-:Y:S01]  /*0db0*/  ISETP.NE.U32.AND P0, PT, RZ, UR4, PT ;  /* 0x00000004ff007c0c */ /* 0x000fe2000bf05070 */
[----:B------:R-:W-:-:S02]  /*0dc0*/  USHF.R.U32.HI UR7, URZ, UR9, UR7 ;  /* 0x000000093f077299 */ /* 0x000fc40008011607 */
[----:B------:R-:W-:Y:S01]  /*0dd0*/  USHF.L.U32 UR6, UR11, UR18, URZ ;  /* 0x000000120b067299 */ /* 0x000fe2000800063f */
[----:B------:R-:W-:Y:S01]  /*0de0*/  ISETP.NE.AND.EX P0, PT, RZ, UR5, PT, P0 ;  /* 0x00000005ff007c0c */ /* 0x000fe2000bf05300 */
[----:B------:R-:W-:Y:S02]  /*0df0*/  USHF.R.U64 UR22, UR16, UR10, UR7 ;  /* 0x0000000a10167299 */ /* 0x000fe40008001207 */
[----:B------:R-:W-:Y:S02]  /*0e00*/  USHF.R.U32.HI UR7, URZ, UR10, UR7 ;  /* 0x0000000a3f077299 */ /* 0x000fe40008011607 */
[----:B------:R-:W-:Y:S02]  /*0e10*/  UISETP.NE.AND UP1, UPT, UR39, URZ, UPT ;  /* 0x0000003f2700728c */ /* 0x000fe4000bf25270 */
[----:B------:R-:W-:Y:S01]  /*0e20*/  USHF.R.U64 UR23, UR22, UR18, UR7 ;  /* 0x0000001216177299 */ /* 0x000fe20008001207 */
[----:B------:R-:W-:Y:S01]  /*0e30*/  ULDC UR17, c[0x0][0x600] ;  /* 0x0001800000117ab9 */ /* 0x000fe20000000800 */
[----:B------:R-:W-:-:S02]  /*0e40*/  ULOP3.LUT UR13, URZ, UR6, URZ, 0x33, !UPT ;  /* 0x000000063f0d7292 */ /* 0x000fc4000f8e333f */
[----:B------:R-:W-:Y:S02]  /*0e50*/  UIADD3 UR15, UR17, -0x1, URZ ;  /* 0xffffffff110f7890 */ /* 0x000fe4000fffe03f */
[----:B------:R-:W-:Y:S02]  /*0e60*/  USEL UR12, UR8, UR12, !UP1 ;  /* 0x0000000c080c7287 */ /* 0x000fe4000c800000 */
[----:B------:R-:W-:Y:S01]  /*0e70*/  USHF.R.U32.HI UR7, URZ, UR18, UR7 ;  /* 0x000000123f077299 */ /* 0x000fe20008011607 */
[----:B------:R-:W-:Y:S01]  /*0e80*/  ULDC UR19, c[0x0][0x648] ;  /* 0x0001920000137ab9 */ /* 0x000fe20000000800 */
[----:B------:R-:W-:Y:S01]  /*0e90*/  ULDC UR20, c[0x0][0x638] ;  /* 0x00018e0000147ab9 */ /* 0x000fe20000000800 */
[----:B------:R-:W-:Y:S01]  /*0ea0*/  UMOV UR21, 0x1 ;  /* 0x0000000100157882 */ /* 0x000fe20000000000 */
[----:B------:R-:W-:Y:S01]  /*0eb0*/  UMOV UR6, UR23 ;  /* 0x0000001700067c82 */ /* 0x000fe20008000000 */
[----:B------:R-:W-:Y:S07]  /*0ec0*/  @!P0 BRA `(.L_x_10) ;  /* 0x0000000000308947 */ /* 0x000fee0003800000 */
[----:B------:R-:W-:Y:S02]  /*0ed0*/  ULDC UR10, c[0x0][0x64c] ;  /* 0x00019300000a7ab9 */ /* 0x000fe40000000800 */
        /* <DEDUP_REMOVED lines=8> */
[----:B------:R-:W-:-:S07]  /*0f60*/  UIMAD.WIDE.U32.X UR4, UR14, UR5, UR10, UP0 ;  /* 0x000000050e0472a5 */ /* 0x000fce00080e040a */
[----:B------:R-:W-:Y:S01]  /*0f70*/  UMOV UR6, UR4 ;  /* 0x0000000400067c82 */ /* 0x000fe20008000000 */
[----:B------:R-:W-:-:S05]  /*0f80*/  UMOV UR7, UR5 ;  /* 0x0000000500077c82 */ /* 0x000fca0008000000 */
.L_x_10:
[----:B------:R-:W-:Y:S01]  /*0f90*/  USHF.R.U64 UR5, UR6, UR19, UR7 ;  /* 0x0000001306057299 */ /* 0x000fe20008001207 */
[----:B------:R-:W-:Y:S01]  /*0fa0*/  IMAD.MOV.U32 R0, RZ, RZ, 0x1 ;  /* 0x00000001ff007424 */ /* 0x000fe200078e00ff */
[----:B------:R-:W-:Y:S02]  /*0fb0*/  USHF.L.U32 UR4, UR21, UR18, URZ ;  /* 0x0000001215047299 */ /* 0x000fe4000800063f */
[----:B------:R-:W-:Y:S02]  /*0fc0*/  ULOP3.LUT UR13, UR22, UR13, URZ, 0xc0, !UPT ;  /* 0x0000000d160d7292 */ /* 0x000fe4000f8ec03f */
[----:B------:R-:W-:Y:S02]  /*0fd0*/  UIADD3 UR6, -UR5, URZ, URZ ;  /* 0x0000003f05067290 */ /* 0x000fe4000fffe13f */
[----:B------:R-:W-:Y:S02]  /*0fe0*/  UIMAD UR13, UR4, UR5, UR13 ;  /* 0x00000005040d72a4 */ /* 0x000fe4000f8e020d */
[----:B------:R-:W-:-:S02]  /*0ff0*/  ULOP3.LUT UR15, UR16, UR15, URZ, 0xc0, !UPT ;  /* 0x0000000f100f7292 */ /* 0x000fc4000f8ec03f */
[----:B------:R-:W-:Y:S01]  /*1000*/  UIMAD UR4, UR6, UR20, UR23 ;  /* 0x00000014060472a4 */ /* 0x000fe2000f8e0217 */
[----:B------:R-:W-:Y:S01]  /*1010*/  ULDC UR5, c[0x0][0x610] ;  /* 0x0001840000057ab9 */ /* 0x000fe20000000800 */
[----:B------:R-:W-:Y:S02]  /*1020*/  UISETP.NE.AND UP0, UPT, UR39, URZ, UPT ;  /* 0x0000003f2700728c */ /* 0x000fe4000bf05270 */
[----:B------:R-:W-:Y:S02]  /*1030*/  UIMAD UR12, UR13, UR5, UR12 ;  /* 0x000000050d0c72a4 */ /* 0x000fe4000f8e020c */
[----:B------:R-:W-:-:S04]  /*1040*/  UIMAD UR4, UR4, UR17, UR15 ;  /* 0x00000011040472a4 */ /* 0x000fc8000f8e020f */
[----:B------:R-:W-:Y:S02]  /*1050*/  USEL UR41, UR4, UR12, !UP0 ;  /* 0x0000000c04297287 */ /* 0x000fe4000c000000 */
[----:B------:R-:W-:-:S12]  /*1060*/  USEL UR40, UR12, UR4, !UP0 ;  /* 0x000000040c287287 */ /* 0x000fd8000c000000 */
.L_x_8:
[----:B------:R-:W-:-:S08]  /*1070*/  NOP ;  /* 0x0000000000007918 */ /* 0x000fd00000000000 */
[----:B------:R-:W1:Y:S02]  /*1080*/  USETMAXREG.TRY_ALLOC.CTAPOOL UP0, 0xf0 ;  /* 0x000000f0000079c8 */ /* 0x000e640008000600 */
[----:B-1----:R-:W-:-:S13]  /*1090*/  PLOP3.LUT P0, PT, PT, PT, UP0, 0x80, 0x0 ;  /* 0x000000000000781c */ /* 0x002fda0003f0f008 */
[----:B------:R-:W-:Y:S05]  /*10a0*/  @!P0 BRA `(.L_x_8) ;  /* 0xfffffffc00f08947 */ /* 0x000fea000383ffff */
[----:B------:R-:W-:Y:S01]  /*10b0*/  ULDC.64 UR4, c[0x0][0x598] ;  /* 0x0001660000047ab9 */ /* 0x000fe20000000a00 */
[----:B------:R-:W-:Y:S01]  /*10c0*/  ULDC.64 UR44, c[0x0][0x208] ;  /* 0x00008200002c7ab9 */ /* 0x000fe20000000a00 */
[----:B------:R-:W-:-:S04]  /*10d0*/  ISETP.NE.U32.AND P0, PT, RZ, UR4, PT ;  /* 0x00000004ff007c0c */ /* 0x000fc8000bf05070 */
[----:B------:R-:W-:-:S13]  /*10e0*/  ISETP.NE.AND.EX P0, PT, RZ, UR5, PT, P0 ;  /* 0x00000005ff007c0c */ /* 0x000fda000bf05300 */
[----:B------:R-:W-:Y:S05]  /*10f0*/  @!P0 BRA `(.L_x_11) ;  /* 0x00000000001c8947 */ /* 0x000fea0003800000 */
[----:B------:R-:W1:Y:S02]  /*1100*/  LDC.64 R2, c[0x0][0x598] ;  /* 0x00016600ff027b82 */ /* 0x000e640000000a00 */
[----:B-1----:R-:W2:Y:S02]  /*1110*/  LDG.E.64 R2, desc[UR44][R2.64] ;  /* 0x0000002c02027981 */ /* 0x002ea4000c1e1b00 */
[----:B--2---:R-:W-:-:S04]  /*1120*/  ISETP.NE.U32.AND P0, PT, R2, RZ, PT ;  /* 0x000000ff0200720c */ /* 0x004fc80003f05070 */
[----:B------:R-:W-:-:S13]  /*1130*/  ISETP.NE.AND.EX P0, PT, R3, RZ, PT, P0 ;  /* 0x000000ff0300720c */ /* 0x000fda0003f05300 */
[----:B------:R-:W-:Y:S05]  /*1140*/  @!P0 BRA `(.L_x_11) ;  /* 0x0000000000088947 */ /* 0x000fea0003800000 */
[----:B------:R1:W5:Y:S01]  /*1150*/  LD.E R2, desc[UR44][R2.64] ;  /* 0x0000002c02027980 */ /* 0x000362000c101900 */
[----:B------:R-:W-:Y:S05]  /*1160*/  BRA `(.L_x_12) ;  /* 0x0000000000247947 */ /* 0x000fea0003800000 */
.L_x_11:
[----:B------:R-:W-:Y:S02]  /*1170*/  ULDC.64 UR4, c[0x0][0x588] ;  /* 0x0001620000047ab9 */ /* 0x000fe40000000a00 */
[----:B------:R-:W-:-:S04]  /*1180*/  ISETP.NE.U32.AND P0, PT, RZ, UR4, PT ;  /* 0x00000004ff007c0c */ /* 0x000fc8000bf05070 */
[----:B------:R-:W-:-:S13]  /*1190*/  ISETP.NE.AND.EX P0, PT, RZ, UR5, PT, P0 ;  /* 0x00000005ff007c0c */ /* 0x000fda000bf05300 */
[----:B------:R-:W-:Y:S05]  /*11a0*/  @!P0 BRA `(.L_x_13) ;  /* 0x00000000000c8947 */ /* 0x000fea0003800000 */
[----:B------:R-:W1:Y:S02]  /*11b0*/  LDC.64 R2, c[0x0][0x588] ;  /* 0x00016200ff027b82 */ /* 0x000e640000000a00 */
[----:B-1----:R2:W5:Y:S01]  /*11c0*/  LDG.E R2, desc[UR44][R2.64] ;  /* 0x0000002c02027981 */ /* 0x002562000c1e1900 */
[----:B------:R-:W-:Y:S05]  /*11d0*/  BRA `(.L_x_12) ;  /* 0x0000000000087947 */ /* 0x000fea0003800000 */
.L_x_13:
[----:B------:R-:W-:Y:S02]  /*11e0*/  ULDC UR4, c[0x0][0x580] ;  /* 0x0001600000047ab9 */ /* 0x000fe40000000800 */
[----:B------:R-:W-:-:S07]  /*11f0*/  MOV R2, UR4 ;  /* 0x0000000400027c02 */ /* 0x000fce0008000f00 */
.L_x_12:
[----:B------:R-:W-:Y:S02]  /*1200*/  ULDC.64 UR4, c[0x0][0x5a0] ;  /* 0x0001680000047ab9 */ /* 0x000fe40000000a00 */
[----:B------:R-:W-:-:S04]  /*1210*/  ISETP.NE.U32.AND P0, PT, RZ, UR4, PT ;  /* 0x00000004ff007c0c */ /* 0x000fc8000bf05070 */
[----:B------:R-:W-:-:S13]  /*1220*/  ISETP.NE.AND.EX P0, PT, RZ, UR5, PT, P0 ;  /* 0x00000005ff007c0c */ /* 0x000fda000bf05300 */
[----:B------:R-:W-:Y:S05]  /*1230*/  @!P0 BRA `(.L_x_14) ;  /* 0x00000000001c8947 */ /* 0x000fea0003800000 */
[----:B------:R-:W3:Y:S02]  /*1240*/  LDC.64 R4, c[0x0][0x5a0] ;  /* 0x00016800ff047b82 */ /* 0x000ee40000000a00 */
[----:B---3--:R-:W3:Y:S02]  /*1250*/  LDG.E.64 R4, desc[UR44][R4.64] ;  /* 0x0000002c04047981 */ /* 0x008ee4000c1e1b00 */
[----:B---3--:R-:W-:-:S04]  /*1260*/  ISETP.NE.U32.AND P0, PT, R4, RZ, PT ;  /* 0x000000ff0400720c */ /* 0x008fc80003f05070 */
[----:B------:R-:W-:-:S13]  /*1270*/  ISETP.NE.AND.EX P0, PT, R5, RZ, PT, P0 ;  /* 0x000000ff0500720c */ /* 0x000fda0003f05300 */
[----:B------:R-:W-:Y:S05]  /*1280*/  @!P0 BRA `(.L_x_14) ;  /* 0x0000000000088947 */ /* 0x000fea0003800000 */
[----:B------:R3:W5:Y:S01]  /*1290*/  LD.E R16, desc[UR44][R4.64] ;  /* 0x0000002c04107980 */ /* 0x000762000c101900 */
[----:B------:R-:W-:Y:S05]  /*12a0*/  BRA `(.L_x_15) ;  /* 0x0000000000247947 */ /* 0x000fea0003800000 */
.L_x_14:
[----:B------:R-:W-:Y:S02]  /*12b0*/  ULDC.64 UR4, c[0x0][0x590] ;  /* 0x0001640000047ab9 */ /* 0x000fe40000000a00 */
[----:B------:R-:W-:-:S04]  /*12c0*/  ISETP.NE.U32.AND P0, PT, RZ, UR4, PT ;  /* 0x00000004ff007c0c */ /* 0x000fc8000bf05070 */
[----:B------:R-:W-:-:S13]  /*12d0*/  ISETP.NE.AND.EX P0, PT, RZ, UR5, PT, P0 ;  /* 0x00000005ff007c0c */ /* 0x000fda000bf05300 */
[----:B------:R-:W-:Y:S05]  /*12e0*/  @!P0 BRA `(.L_x_16) ;  /* 0x00000000000c8947 */ /* 0x000fea0003800000 */
[----:B------:R-:W3:Y:S02]  /*12f0*/  LDC.64 R4, c[0x0][0x590] ;  /* 0x00016400ff047b82 */ /* 0x000ee40000000a00 */
[----:B---3--:R4:W5:Y:S01]  /*1300*/  LDG.E R16, desc[UR44][R4.64] ;  /* 0x0000002c04107981 */ /* 0x008962000c1e1900 */
[----:B------:R-:W-:Y:S05]  /*1310*/  BRA `(.L_x_15) ;  /* 0x0000000000087947 */ /* 0x000fea0003800000 */
.L_x_16:
[----:B------:R-:W-:Y:S02]  /*1320*/  ULDC UR4, c[0x0][0x584] ;  /* 0x0001610000047ab9 */ /* 0x000fe40000000800 */
[----:B------:R-:W-:-:S07]  /*1330*/  IMAD.U32 R16, RZ, RZ, UR4 ;  /* 0x00000004ff107e24 */ /* 0x000fce000f8e00ff */
.L_x_15:
[----:B------:R-:W-:-:S13]  /*1340*/  LOP3.LUT P0, RZ, R0, 0xff, RZ, 0xc0, !PT ;  /* 0x000000ff00ff7812 */ /* 0x000fda000780c0ff */
[----:B------:R-:W-:Y:S05]  /*1350*/  @!P0 EXIT ;  /* 0x000000000000894d */ /* 0x000fea0003800000 */
[----:B------:R-:W-:Y:S01]  /*1360*/  ULDC UR4, c[0x0][0x28c] ;  /* 0x0000a30000047ab9 */ /* 0x000fe20000000800 */
[----:B------:R-:W-:Y:S01]  /*1370*/  UMOV UR36, URZ ;  /* 0x0000003f00247c82 */ /* 0x000fe20008000000 */
[----:B------:R-:W-:Y:S01]  /*1380*/  UIADD3 UR4, UR4, 0x7f, URZ ;  /* 0x0000007f04047890 */ /* 0x000fe2000fffe03f */
[----:B------:R-:W-:-:S03]  /*1390*/  UMOV UR37, URZ ;  /* 0x0000003f00257c82 */ /* 0x000fc60008000000 */
[----:B------:R-:W-:-:S04]  /*13a0*/  USHF.R.S32.HI UR5, URZ, 0x1f, UR4 ;  /* 0x0000001f3f057899 */ /* 0x000fc80008011404 */
[----:B------:R-:W-:-:S04]  /*13b0*/  ULEA.HI UR5, UR5, UR4, URZ, 0x7 ;  /* 0x0000000405057291 */ /* 0x000fc8000f8f383f */
[----:B------:R-:W-:-:S12]  /*13c0*/  USHF.R.S32.HI UR43, URZ, 0x7, UR5 ;  /* 0x000000073f2b7899 */ /* 0x000fd80008011405 */
.L_x_546:
[----:B------:R-:W0:Y:S01]  /*13d0*/  S2R R0, SR_TID.X ;  /* 0x0000000000007919 */ /* 0x000e220000002100 */
[----:B-1----:R-:W1:Y:S01]  /*13e0*/  S2UR UR7, SR_CgaCtaId ;  /* 0x00000000000779c3 */ /* 0x002e620000008800 */
[----:B------:R-:W-:Y:S02]  /*13f0*/  UMOV UR6, 0x400 ;  /* 0x0000040000067882 */ /* 0x000fe40000000000 */
[----:B-1----:R-:W-:Y:S01]  /*1400*/  ULEA UR6, UR7, UR6, 0x18 ;  /* 0x0000000607067291 */ /* 0x002fe2000f8ec03f */
[----:B0-----:R-:W-:-:S04]  /*1410*/  LOP3.LUT R0, R0, 0x80, RZ, 0xc0, !PT ;  /* 0x0000008000007812 */ /* 0x001fc800078ec0ff */
[----:B------:R-:W-:-:S06]  /*1420*/  SHF.R.U32.HI R0, RZ, 0x7, R0 ;  /* 0x00000007ff007819 */ /* 0x000fcc0000011600 */
[----:B------:R-:W0:Y:S02]  /*1430*/  SHFL.IDX PT, R0, R0, RZ, 0x1f ;  /* 0x00001fff00007589 */ /* 0x000e2400000e0000 */
[----:B0-----:R-:W-:-:S13]  /*1440*/  R2UR UR4, R0 ;  /* 0x00000000000472ca */ /* 0x001fda00000e0000 */
[----:B------:R-:W-:-:S04]  /*1450*/  ULEA.HI UR5, UR4, UR4, URZ, 0x1 ;  /* 0x0000000404057291 */ /* 0x000fc8000f8f083f */
[----:B------:R-:W-:-:S04]  /*1460*/  ULOP3.LUT UR5, UR5, 0x7fffe, URZ, 0xc0, !UPT ;  /* 0x0007fffe05057892 */ /* 0x000fc8000f8ec03f */
[----:B------:R-:W-:-:S03]  /*1470*/  UIADD3 UR5, UR4, -UR5, URZ ;  /* 0x8000000504057290 */ /* 0x000fc6000fffe03f */
[----:B------:R-:W-:Y:S01]  /*1480*/  ULDC UR4, c[0x0][0x28c] ;  /* 0x0000a30000047ab9 */ /* 0x000fe20000000800 */
[----:B------:R-:W-:Y:S01]  /*1490*/  ULEA UR5, UR5, UR6, 0xd ;  /* 0x0000000605057291 */ /* 0x000fe2000f8e683f */
[----:B------:R-:W-:-:S03]  /*14a0*/  ISETP.LT.AND P0, PT, RZ, UR4, PT ;  /* 0x00000004ff007c0c */ /* 0x000fc6000bf01270 */
[----:B------:R-:W-:-:S04]  /*14b0*/  UIADD3 UR5, UR5, 0x100, URZ ;  /* 0x0000010005057890 */ /* 0x000fc8000fffe03f */
[----:B------:R-:W-:-:S04]  /*14c0*/  USHF.R.U32.HI UR5, URZ, 0x4, UR5 ;  /* 0x000000043f057899 */ /* 0x000fc80008011605 */
[----:B------:R-:W-:Y:S02]  /*14d0*/  ULOP3.LUT UR46, UR5, 0x3fff, URZ, 0xc0, !UPT ;  /* 0x00003fff052e7892 */ /* 0x000fe4000f8ec03f */
[----:B---3--:R-:W-:Y:S10]  /*14e0*/  @P0 BRA `(.L_x_17) ;  /* 0x0000000000400947 */ /* 0x008ff40003800000 */
[----:B------:R-:W-:Y:S01]  /*14f0*/  MOV R0, 0x0 ;  /* 0x0000000000007802 */ /* 0x000fe20000000f00 */
[----:B------:R-:W-:Y:S01]  /*1500*/  ULDC.64 UR4, c[0x4][0x68] ;  /* 0x01001a0000047ab9 */ /* 0x000fe20000000a00 */
[----:B------:R-:W-:Y:S01]  /*1510*/  ULDC.64 UR6, c[0x4][0x8] ;  /* 0x0100020000067ab9 */ /* 0x000fe20000000a00 */
[----:B---34-:R-:W-:Y:S01]  /*1520*/  IMAD.U32 R4, RZ, RZ, UR4 ;  /* 0x00000004ff047e24 */ /* 0x018fe2000f8e00ff */
[----:B------:R0:W1:Y:S01]  /*1530*/  LDC.64 R14, c[0x4][R0] ;  /* 0x01000000000e7b82 */ /* 0x0000620000000a00 */
[----:B------:R-:W-:Y:S01]  /*1540*/  IMAD.U32 R5, RZ, RZ, UR5 ;  /* 0x00000005ff057e24 */ /* 0x000fe2000f8e00ff */
[----:B------:R-:W-:Y:S01]  /*1550*/  ULDC.64 UR4, c[0x4][0x70] ;  /* 0x01001c0000047ab9 */ /* 0x000fe20000000a00 */
[----:B------:R-:W-:Y:S01]  /*1560*/  IMAD.U32 R10, RZ, RZ, UR6 ;  /* 0x00000006ff0a7e24 */ /* 0x000fe2000f8e00ff */
[----:B------:R-:W-:Y:S01]  /*1570*/  MOV R6, UR4 ;  /* 0x0000000400067c02 */ /* 0x000fe20008000f00 */
[----:B------:R-:W-:Y:S01]  /*1580*/  IMAD.U32 R7, RZ, RZ, UR5 ;  /* 0x00000005ff077e24 */ /* 0x000fe2000f8e00ff */
[----:B------:R-:W-:Y:S01]  /*1590*/  MOV R8, 0x1e1 ;  /* 0x000001e100087802 */ /* 0x000fe20000000f00 */
[----:B------:R-:W-:-:S02]  /*15a0*/  IMAD.U32 R11, RZ, RZ, UR7 ;  /* 0x00000007ff0b7e24 */ /* 0x000fc4000f8e00ff */
[----:B------:R-:W-:Y:S02]  /*15b0*/  IMAD.MOV.U32 R12, RZ, RZ, 0x1 ;  /* 0x00000001ff0c7424 */ /* 0x000fe400078e00ff */
[----:B0-----:R-:W-:-:S07]  /*15c0*/  IMAD.MOV.U32 R13, RZ, RZ, RZ ;  /* 0x000000ffff0d7224 */ /* 0x001fce00078e00ff */
[----:B------:R-:W-:-:S07]  /*15d0*/  LEPC R20, `(.L_x_17) ;  /* 0x000000001014794e */ /* 0x000fce0000000000 */
[----:B-12--5:R-:W-:Y:S05]  /*15e0*/  CALL.ABS.NOINC R14 ;  /* 0x000000000e007343 */ /* 0x026fea0003c00000 */
.L_x_17:
[----:B------:R-:W-:-:S06]  /*15f0*/  ULOP3.LUT UR4, UR38, 0x1, URZ, 0xfc, !UPT ;  /* 0x0000000126047892 */ /* 0x000fcc000f8efc3f */
[----:B------:R-:W-:-:S05]  /*1600*/  IMAD.U32 R0, RZ, RZ, UR4 ;  /* 0x00000004ff007e24 */ /* 0x000fca000f8e00ff */
[----:B------:R-:W-:-:S13]  /*1610*/  ISETP.NE.AND P0, PT, R0, 0x3, PT ;  /* 0x000000030000780c */ /* 0x000fda0003f05270 */
[----:B------:R-:W-:Y:S05]  /*1620*/  @!P0 BRA `(.L_x_18) ;  /* 0x0000000000048947 */ /* 0x000fea0003800000 */
[----:B------:R-:W-:Y:S01]  /*1630*/  BPT.TRAP 0x1 ;  /* 0x000000040000795c */ /* 0x000fe20000300000 */
.L_x_18:
[----:B------:R-:W0:Y:S01]  /*1640*/  S2UR UR5, SR_CgaCtaId ;  /* 0x00000000000579c3 */ /* 0x000e220000008800 */
[----:B------:R-:W-:Y:S01]  /*1650*/  UMOV UR4, 0x400 ;  /* 0x0000040000047882 */ /* 0x000fe20000000000 */
[----:B---34-:R-:W-:Y:S01]  /*1660*/  MOV R5, UR37 ;  /* 0x0000002500057c02 */ /* 0x018fe20008000f00 */
[----:B--2---:R-:W-:-:S05]  /*1670*/  IMAD.U32 R3, RZ, RZ, UR36 ;  /* 0x00000024ff037e24 */ /* 0x004fca000f8e00ff */
[----:B------:R-:W-:Y:S01]  /*1680*/  SHF.L.U32 R3, R3, 0x1f, RZ ;  /* 0x0000001f03037819 */ /* 0x000fe200000006ff */
[----:B0-----:R-:W-:-:S06]  /*1690*/  ULEA UR4, UR5, UR4, 0x18 ;  /* 0x0000000405047291 */ /* 0x001fcc000f8ec03f */
[----:B------:R-:W-:-:S04]  /*16a0*/  IMAD.U32 R0, RZ, RZ, UR4 ;  /* 0x00000004ff007e24 */ /* 0x000fc8000f8e00ff */
[----:B------:R-:W-:-:S04]  /*16b0*/  IMAD R4, R5, 0x8, R0 ;  /* 0x0000000805047824 */ /* 0x000fc800078e0200 */
[----:B------:R0:W1:Y:S01]  /*16c0*/  SYNCS.PHASECHK.TRANS64.TRYWAIT P1, [R4+URZ], R3 ;  /* 0x00000003040075a7 */ /* 0x000062000802017f */
[----:B------:R-:W-:Y:S05]  /*16d0*/  @!P0 BRA `(.L_x_19) ;  /* 0x0000000000048947 */ /* 0x000fea0003800000 */
[----:B------:R-:W-:Y:S01]  /*16e0*/  BPT.TRAP 0x1 ;  /* 0x000000040000795c */ /* 0x000fe20000300000 */
.L_x_19:
[----:B-1----:R-:W-:Y:S05]  /*16f0*/  @P1 BRA `(.L_x_20) ;  /* 0x0000000000081947 */ /* 0x002fea0003800000 */
[----:B------:R-:W1:Y:S02]  /*1700*/  SYNCS.PHASECHK.TRANS64.TRYWAIT P1, [R4+URZ], R3 ;  /* 0x00000003040075a7 */ /* 0x000e64000802017f */
[----:B-1----:R-:W-:Y:S05]  /*1710*/  @!P1 BRA `(.L_x_21) ;  /* 0x0000022400089947 */ /* 0x002fea0003800000 */
.L_x_20:
[----:B------:R-:W-:-:S04]  /*1720*/  UISETP.LT.AND UP0, UPT, UR43, 0x1, UPT ;  /* 0x000000012b00788c */ /* 0x000fc8000bf01270 */
[----:B------:R-:W-:-:S06]  /*1730*/  USEL UR4, UR43, 0x1, UP0 ;  /* 0x000000012b047887 */ /* 0x000fcc0008000000 */
[----:B01----:R-:W-:Y:S01]  /*1740*/  MOV R3, UR4 ;  /* 0x0000000400037c02 */ /* 0x003fe20008000f00 */
[----:B------:R-:W-:Y:S05]  /*1750*/  WARPSYNC.ALL ;  /* 0x0000000000007948 */ /* 0x000fea0003800000 */
[----:B------:R-:W-:-:S04]  /*1760*/  IADD3 R3, -R3, UR43, RZ ;  /* 0x0000002b03037c10 */ /* 0x000fc8000fffe1ff */
[----:B------:R-:W-:Y:S02]  /*1770*/  ISETP.GE.AND P1, PT, R3, 0x1, PT ;  /* 0x000000010300780c */ /* 0x000fe40003f26270 */
[----:B------:R-:W-:Y:S01]  /*1780*/  R2UR UR4, R0 ;  /* 0x00000000000472ca */ /* 0x000fe200000e0000 */
[----:B------:R-:W-:Y:S01]  /*1790*/  WARPGROUP.ARRIVE ;  /* 0x00000000000079c5 */ /* 0x000fe20000000000 */
[----:B------:R-:W-:Y:S01]  /*17a0*/  UMOV UR9, 0x40000040 ;  /* 0x4000004000097882 */ /* 0x000fe20000000000 */
[----:B------:R-:W-:Y:S01]  /*17b0*/  UMOV UR11, 0x40000040 ;  /* 0x40000040000b7882 */ /* 0x000fe20000000000 */
[----:B------:R-:W-:Y:S01]  /*17c0*/  STL [R1+0x2c8], R17 ;  /* 0x0002c81101007387 */ /* 0x000fe20000100800 */
[----:B------:R-:W-:Y:S01]  /*17d0*/  UMOV UR15, UR11 ;  /* 0x0000000b000f7c82 */ /* 0x000fe20008000000 */
[----:B------:R-:W-:Y:S02]  /*17e0*/  UMOV UR13, 0x40000040 ;  /* 0x40000040000d7882 */ /* 0x000fe40000000000 */
[----:B-----5:R-:W-:Y:S04]  /*17f0*/  STL [R1+0x2c4], R16 ;  /* 0x0002c41001007387 */ /* 0x020fe80000100800 */
[----:B------:R0:W-:Y:S01]  /*1800*/  STL [R1+0x2c0], R3 ;  /* 0x0002c00301007387 */ /* 0x0001e20000100800 */
[----:B------:R-:W-:-:S03]  /*1810*/  UIADD3 UR4, UR4, 0x50100, URZ ;  /* 0x0005010004047890 */ /* 0x000fc6000fffe03f */
[----:B------:R1:W-:Y:S01]  /*1820*/  STL [R1+0x2bc], R2 ;  /* 0x0002bc0201007387 */ /* 0x0003e20000100800 */
[----:B------:R-:W-:-:S03]  /*1830*/  USHF.R.U32.HI UR4, URZ, 0x4, UR4 ;  /* 0x000000043f047899 */ /* 0x000fc60008011604 */
[----:B------:R2:W-:Y:S01]  /*1840*/  STL [R1+0x2cc], R0 ;  /* 0x0002cc0001007387 */ /* 0x0005e20000100800 */
[----:B------:R-:W-:Y:S02]  /*1850*/  ULOP3.LUT UR5, UR4, 0x3fff, URZ, 0xc0, !UPT ;  /* 0x00003fff04057892 */ /* 0x000fe4000f8ec03f */
[----:B------:R-:W-:Y:S02]  /*1860*/  ULOP3.LUT UR4, UR46, 0x10000, URZ, 0xfc, !UPT ;  /* 0x000100002e047892 */ /* 0x000fe4000f8efc3f */
[----:B------:R-:W-:Y:S02]  /*1870*/  ULOP3.LUT UR5, UR5, 0x10000, URZ, 0xfc, !UPT ;  /* 0x0001000005057892 */ /* 0x000fe4000f8efc3f */
[----:B------:R-:W-:Y:S02]  /*1880*/  ULEA UR8, UR37, UR4, 0xc ;  /* 0x0000000425087291 */ /* 0x000fe4000f8e603f */
[----:B------:R-:W-:Y:S02]  /*1890*/  ULEA UR6, UR37, UR5, 0xc ;  /* 0x0000000525067291 */ /* 0x000fe4000f8e603f */
[----:B------:R-:W-:-:S05]  /*18a0*/  UIADD3 UR12, UR8, 0x400, URZ ;  /* 0x00000400080c7890 */ /* 0x000fca000fffe03f */
[----:B------:R-:W-:Y:S02]  /*18b0*/  UMOV UR10, UR6 ;  /* 0x00000006000a7c82 */ /* 0x000fe40008000000 */
[----:B------:R-:W-:Y:S01]  /*18c0*/  HGMMA.64x256x16.F32.BF16 R24, gdesc[UR8], RZ, !UPT, gsb0 ;  /* 0x03e00000081879f0 */ /* 0x000fe2000c0018ff */
[----:B------:R-:W-:Y:S02]  /*18d0*/  UMOV UR14, UR10 ;  /* 0x0000000a000e7c82 */ /* 0x000fe40008000000 */
[----:B------:R-:W-:Y:S02]  /*18e0*/  WARPGROUP.DEPBAR.LE gsb0, 0x0 ;  /* 0x00008000000079c5 */ /* 0x000fe40000010000 */
[----:B------:R-:W-:Y:S01]  /*18f0*/  STL.64 [R1], R24 ;  /* 0x0000001801007387 */ /* 0x000fe20000100a00 */
[----:B------:R-:W-:Y:S01]  /*1900*/  IMAD.MOV.U32 R235, RZ, RZ, R46 ;  /* 0x000000ffffeb7224 */ /* 0x000fe200078e002e */
[----:B------:R-:W-:Y:S01]  /*1910*/  MOV R232, R49 ;  /* 0x0000003100e87202 */ /* 0x000fe20000000f00 */
[----:B------:R-:W-:Y:S01]  /*1920*/  IMAD.MOV.U32 R234, RZ, RZ, R47 ;  /* 0x000000ffffea7224 */ /* 0x000fe200078e002f */
[----:B------:R-:W-:Y:S01]  /*1930*/  STL.64 [R1+0x8], R26 ;  /* 0x0000081a01007387 */ /* 0x000fe20000100a00 */
        /* <DEDUP_REMOVED lines=65> */
[----:B0-----:R-:W-:Y:S01]  /*1d50*/  MOV R3, R149 ;  /* 0x0000009500037202 */ /* 0x001fe20000000f00 */
[----:B------:R-:W-:Y:S01]  /*1d60*/  IMAD.MOV.U32 R176, RZ, RZ, R92 ;  /* 0x000000ffffb07224 */ /* 0x000fe200078e005c */
[----:B------:R0:W-:Y:S01]  /*1d70*/  STL.64 [R1+0x50], R44 ;  /* 0x0000502c01007387 */ /* 0x0001e20000100a00 */
[----:B------:R-:W-:-:S02]  /*1d80*/  IMAD.MOV.U32 R178, RZ, RZ, R94 ;  /* 0x000000ffffb27224 */ /* 0x000fc400078e005e */
[----:B------:R-:W-:Y:S01]  /*1d90*/  IMAD.MOV.U32 R179, RZ, RZ, R95 ;  /* 0x000000ffffb37224 */ /* 0x000fe200078e005f */
[----:B------:R-:W-:Y:S01]  /*1da0*/  STL [R1+0xaf0], R152 ;  /* 0x000af09801007387 */ /* 0x000fe20000100800 */
[----:B------:R-:W-:Y:S02]  /*1db0*/  IMAD.MOV.U32 R180, RZ, RZ, R96 ;  /* 0x000000ffffb47224 */ /* 0x000fe400078e0060 */
[----:B------:R-:W-:Y:S02]  /*1dc0*/  IMAD.MOV.U32 R182, RZ, RZ, R98 ;  /* 0x000000ffffb67224 */ /* 0x000fe400078e0062 */
[----:B------:R-:W-:Y:S02]  /*1dd0*/  IMAD.MOV.U32 R183, RZ, RZ, R99 ;  /* 0x000000ffffb77224 */ /* 0x000fe400078e0063 */
[----:B------:R-:W-:Y:S02]  /*1de0*/  IMAD.MOV.U32 R184, RZ, RZ, R100 ;  /* 0x000000ffffb87224 */ /* 0x000fe400078e0064 */
[----:B------:R-:W-:-:S02]  /*1df0*/  IMAD.MOV.U32 R186, RZ, RZ, R102 ;  /* 0x000000ffffba7224 */ /* 0x000fc400078e0066 */
[----:B------:R-:W-:Y:S02]  /*1e00*/  IMAD.MOV.U32 R187, RZ, RZ, R103 ;  /* 0x000000ffffbb7224 */ /* 0x000fe400078e0067 */
        /* <DEDUP_REMOVED lines=34> */
[----:B-1----:R-:W-:-:S02]  /*2030*/  IMAD.MOV.U32 R2, RZ, RZ, R150 ;  /* 0x000000ffff027224 */ /* 0x002fc400078e0096 */
[----:B--2---:R-:W-:Y:S02]  /*2040*/  IMAD.MOV.U32 R0, RZ, RZ, R151 ;  /* 0x000000ffff007224 */ /* 0x004fe400078e0097 */
[----:B0-----:R-:W-:-:S06]  /*2050*/  WARPGROUP.ARRIVE ;  /* 0x00000000000079c5 */ /* 0x001fcc0000000000 */
[----:B------:R-:W-:Y:S03]  /*2060*/  HGMMA.64x256x16.F32.BF16 R24, gdesc[UR12], RZ, !UPT, gsb0 ;  /* 0x03e000000c1879f0 */ /* 0x000fe6000c0018ff */
[----:B------:R-:W-:Y:S02]  /*2070*/  WARPGROUP.DEPBAR.LE gsb0, 0x0 ;  /* 0x00008000000079c5 */ /* 0x000fe40000010000 */
[----:B------:R-:W-:Y:S04]  /*2080*/  STL.64 [R1+0xae8], R150 ;  /* 0x000ae89601007387 */ /* 0x000fe80000100a00 */
        /* <DEDUP_REMOVED lines=20> */
[----:B------:R0:W-:Y:S04]  /*21d0*/  STL.64 [R1+0xa40], R108 ;  /* 0x000a406c01007387 */ /* 0x0001e80000100a00 */
[----:B0-----:R-:W2:Y:S04]  /*21e0*/  LDL.LU R108, [R1] ;  /* 0x00000000016c7983 */ /* 0x001ea80000300800 */
[----:B------:R-:W2:Y:S04]  /*21f0*/  LDL.LU R109, [R1+0x4] ;  /* 0x00000400016d7983 */ /* 0x000ea80000300800 */
        /* <DEDUP_REMOVED lines=19> */
[----:B------:R-:W2:Y:S01]  /*2330*/  LDL.LU R129, [R1+0x54] ;  /* 0x0000540001817983 */ /* 0x000ea20000300800 */
        /* <DEDUP_REMOVED lines=21> */
[----:B------:R-:W-:Y:S01]  /*2490*/  UIADD3 UR12, UR8, 0x2, URZ ;  /* 0x00000002080c7890 */ /* 0x000fe2000fffe03f */
[----:B------:R-:W-:Y:S01]  /*24a0*/  IMAD.MOV.U32 R145, RZ, RZ, R220 ;  /* 0x000000ffff917224 */ /* 0x000fe200078e00dc */
[----:B------:R-:W-:Y:S01]  /*24b0*/  UIADD3 UR14, UR6, 0x2, URZ ;  /* 0x00000002060e7890 */ /* 0x000fe2000fffe03f */
[----:B------:R-:W-:Y:S01]  /*24c0*/  IMAD.MOV.U32 R146, RZ, RZ, R219 ;  /* 0x000000ffff927224 */ /* 0x000fe200078e00db */
[----:B------:R-:W-:Y:S01]  /*24d0*/  MOV R219, R17 ;  /* 0x0000001100db7202 */ /* 0x000fe20000000f00 */
[----:B------:R-:W-:Y:S01]  /*24e0*/  IMAD.MOV.U32 R148, RZ, RZ, R217 ;  /* 0x000000ffff947224 */ /* 0x000fe200078e00d9 */
[----:B------:R-:W-:Y:S01]  /*24f0*/  UMOV UR13, 0x40000040 ;  /* 0x40000040000d7882 */ /* 0x000fe20000000000 */
[----:B------:R-:W-:Y:S01]  /*2500*/  IMAD.MOV.U32 R149, RZ, RZ, R216 ;  /* 0x000000ffff957224 */ /* 0x000fe200078e00d8 */
[----:B------:R-:W-:Y:S01]  /*2510*/  UMOV UR15, 0x40000040 ;  /* 0x40000040000f7882 */ /* 0x000fe20000000000 */
[----:B------:R-:W-:Y:S01]  /*2520*/  IMAD.MOV.U32 R150, RZ, RZ, R215 ;  /* 0x000000ffff967224 */ /* 0x000fe200078e00d7 */
[----:B------:R-:W-:Y:S01]  /*2530*/  MOV R215, R21 ;  /* 0x0000001500d77202 */ /* 0x000fe20000000f00 */
        /* <DEDUP_REMOVED lines=17> */
[----:B------:R-:W-:-:S06]  /*2650*/  IMAD.MOV.U32 R234, RZ, RZ, R2 ;  /* 0x000000ffffea7224 */ /* 0x000fcc00078e0002 */
[----:B--2---:R-:W-:-:S06]  /*2660*/  WARPGROUP.ARRIVE ;  /* 0x00000000000079c5 */ /* 0x004fcc0000000000 */
[----:B------:R-:W-:Y:S03]  /*2670*/  HGMMA.64x256x16.F32.BF16 R108, gdesc[UR12], R108, gsb0 ;  /* 0x03e000000c6c79f0 */ /* 0x000fe6000800186c */
[----:B------:R-:W-:Y:S02]  /*2680*/  WARPGROUP.DEPBAR.LE gsb0, 0x0 ;  /* 0x00008000000079c5 */ /* 0x000fe40000010000 */
[----:B------:R-:W-:Y:S04]  /*2690*/  STL.64 [R1], R108 ;  /* 0x0000006c01007387 */ /* 0x000fe80000100a00 */
        /* <DEDUP_REMOVED lines=63> */
[----:B0-----:R-:W2:Y:S04]  /*2a90*/  LDL.LU R152, [R1+0xaf0] ;  /* 0x000af00001987983 */ /* 0x001ea80000300800 */
[----:B------:R-:W3:Y:S04]  /*2aa0*/  LDL.LU.64 R150, [R1+0xae8] ;  /* 0x000ae80001967983 */ /* 0x000ee80000300a00 */
        /* <DEDUP_REMOVED lines=20> */
[----:B------:R-:W3:Y:S01]  /*2bf0*/  LDL.LU.64 R108, [R1+0xa40] ;  /* 0x000a4000016c7983 */ /* 0x000ee20000300a00 */
[----:B------:R-:W-:Y:S01]  /*2c00*/  UIADD3 UR12, UR8, 0x402, URZ ;  /* 0x00000402080c7890 */ /* 0x000fe2000fffe03f */
[----:B------:R-:W-:Y:S01]  /*2c10*/  UMOV UR13, 0x40000040 ;  /* 0x40000040000d7882 */ /* 0x000fe20000000000 */
[----:B---3--:R-:W-:-:S07]  /*2c20*/  WARPGROUP.ARRIVE ;  /* 0x00000000000079c5 */ /* 0x008fce0000000000 */
[----:B------:R-:W-:Y:S03]  /*2c30*/  HGMMA.64x256x16.F32.BF16 R24, gdesc[UR12], R24, gsb0 ;  /* 0x03e000000c1879f0 */ /* 0x000fe60008001818 */
        /* <DEDUP_REMOVED lines=65> */
[----:B0-----:R-:W3:Y:S04]  /*3050*/  LDL.LU.64 R24, [R1] ;  /* 0x0000000001187983 */ /* 0x001ee80000300a00 */
        /* <DEDUP_REMOVED lines=63> */
[----:B------:R-:W-:-:S02]  /*3450*/  UIADD3 UR12, UR8, 0x4, URZ ;  /* 0x00000004080c7890 */ /* 0x000fc4000fffe03f */
[----:B------:R-:W-:Y:S01]  /*3460*/  UIADD3 UR14, UR6, 0x4, URZ ;  /* 0x00000004060e7890 */ /* 0x000fe2000fffe03f */
[----:B------:R-:W-:Y:S01]  /*3470*/  UMOV UR13, 0x40000040 ;  /* 0x40000040000d7882 */ /* 0x000fe20000000000 */
[----:B------:R-:W-:Y:S01]  /*3480*/  UMOV UR15, 0x40000040 ;  /* 0x40000040000f7882 */ /* 0x000fe20000000000 */
[----:B---3--:R-:W-:-:S06]  /*3490*/  WARPGROUP.ARRIVE ;  /* 0x00000000000079c5 */ /* 0x008fcc0000000000 */
[----:B------:R-:W-:Y:S03]  /*34a0*/  HGMMA.64x256x16.F32.BF16 R24, gdesc[UR12], R24, gsb0 ;  /* 0x03e000000c1879f0 */ /* 0x000fe60008001818 */
        /* <DEDUP_REMOVED lines=41> */
[----:B------:R0:W-:Y:S01]  /*3740*/  STL.64 [R1+0x50], R44 ;  /* 0x0000502c01007387 */ /* 0x0001e20000100a00 */
[----:B------:R-:W-:Y:S01]  /*3750*/  IMAD.MOV.U32 R208, RZ, RZ, R124 ;  /* 0x000000ffffd07224 */ /* 0x000fe200078e007c */
[----:B------:R-:W-:Y:S01]  /*3760*/  MOV R193, R109 ;  /* 0x0000006d00c17202 */ /* 0x000fe20000000f00 */
[----:B------:R-:W-:Y:S01]  /*3770*/  IMAD.MOV.U32 R206, RZ, RZ, R122 ;  /* 0x000000ffffce7224 */ /* 0x000fe200078e007a */
[----:B------:R-:W3:Y:S01]  /*3780*/  LDL.LU.64 R150, [R1+0xa38] ;  /* 0x000a380001967983 */ /* 0x000ee20000300a00 */
        /* <DEDUP_REMOVED lines=60> */
[----:B------:R-:W-:-:S02]  /*3b50*/  IMAD.MOV.U32 R167, RZ, RZ, R83 ;  /* 0x000000ffffa77224 */ /* 0x000fc400078e0053 */
[----:B------:R-:W-:Y:S01]  /*3b60*/  IMAD.MOV.U32 R164, RZ, RZ, R80 ;  /* 0x000000ffffa47224 */ /* 0x000fe200078e0050 */
[----:B------:R-:W3:Y:S01]  /*3b70*/  LDL.LU.64 R118, [R1+0x9b8] ;  /* 0x0009b80001767983 */ /* 0x000ee20000300a00 */
[----:B------:R-:W-:Y:S02]  /*3b80*/  IMAD.MOV.U32 R162, RZ, RZ, R78 ;  /* 0x000000ffffa27224 */ /* 0x000fe400078e004e */
[----:B------:R-:W-:Y:S01]  /*3b90*/  IMAD.MOV.U32 R163, RZ, RZ, R79 ;  /* 0x000000ffffa37224 */ /* 0x000fe200078e004f */
[----:B------:R-:W3:Y:S01]  /*3ba0*/  LDL.LU.64 R116, [R1+0x9b0] ;  /* 0x0009b00001747983 */ /* 0x000ee20000300a00 */
[----:B------:R-:W-:Y:S02]  /*3bb0*/  IMAD.MOV.U32 R160, RZ, RZ, R76 ;  /* 0x000000ffffa07224 */ /* 0x000fe400078e004c */
        /* <DEDUP_REMOVED lines=58> */
[----:B0-----:R-:W3:Y:S04]  /*3f60*/  LDL.LU.64 R44, [R1+0x890] ;  /* 0x00089000012c7983 */ /* 0x001ee80000300a00 */
        /* <DEDUP_REMOVED lines=11> */
[----:B------:R-:W-:-:S02]  /*4020*/  UMOV UR13, 0x40000040 ;  /* 0x40000040000d7882 */ /* 0x000fc40000000000 */
[----:B--2---:R-:W-:Y:S01]  /*4030*/  STL [R1+0x838], R152 ;  /* 0x0008389801007387 */ /* 0x004fe20000100800 */
[----:B---3--:R-:W-:-:S06]  /*4040*/  WARPGROUP.ARRIVE ;  /* 0x00000000000079c5 */ /* 0x008fcc0000000000 */
        /* <DEDUP_REMOVED lines=74> */
[----:B------:R-:W-:-:S02]  /*44f0*/  IMAD.MOV.U32 R151, RZ, RZ, R214 ;  /* 0x000000ffff977224 */ /* 0x000fc400078e00d6 */
[----:B------:R-:W-:Y:S01]  /*4500*/  IMAD.MOV.U32 R152, RZ, RZ, R213 ;  /* 0x000000ffff987224 */ /* 0x000fe200078e00d5 */
[----:B------:R-:W-:Y:S01]  /*4510*/  MOV R213, R23 ;  /* 0x0000001700d57202 */ /* 0x000fe20000000f00 */
        /* <DEDUP_REMOVED lines=14> */
[----:B------:R-:W-:Y:S01]  /*4600*/  IMAD.MOV.U32 R235, RZ, RZ, R0 ;  /* 0x000000ffffeb7224 */ /* 0x000fe200078e0000 */
[----:B------:R-:W-:Y:S02]  /*4610*/  UIADD3 UR12, UR8, 0x6, URZ ;  /* 0x00000006080c7890 */ /* 0x000fe4000fffe03f */
[----:B------:R-:W-:Y:S01]  /*4620*/  UIADD3 UR14, UR6, 0x6, URZ ;  /* 0x00000006060e7890 */ /* 0x000fe2000fffe03f */
[----:B------:R-:W-:Y:S01]  /*4630*/  UMOV UR13, 0x40000040 ;  /* 0x40000040000d7882 */ /* 0x000fe20000000000 */
[----:B------:R-:W-:Y:S01]  /*4640*/  UMOV UR15, 0x40000040 ;  /* 0x40000040000f7882 */ /* 0x000fe20000000000 */
        /* <DEDUP_REMOVED lines=236> */
[----:B------:R-:W-:Y:S01]  /*5510*/  STL.64 [R1+0x30], R36 ;  /* 0x0000302401007387 */ /* 0x000fe20000100a00 */
[----:B------:R-:W-:-:S03]  /*5520*/  IMAD.MOV.U32 R2, RZ, RZ, R150 ;  /* 0x000000ffff027224 */ /* 0x000fc600078e0096 */
[----:B------:R-:W-:Y:S01]  /*5530*/  STL.64 [R1+0x38], R38 ;  /* 0x0000382601007387 */ /* 0x000fe20000100a00 */
[----:B------:R-:W-:-:S03]  /*5540*/  IMAD.MOV.U32 R0, RZ, RZ, R151 ;  /* 0x000000ffff007224 */ /* 0x000fc600078e0097 */
[----:B------:R-:W-:Y:S01]  /*5550*/  STL.64 [R1+0x40], R40 ;  /* 0x0000402801007387 */ /* 0x000fe20000100a00 */
[----:B------:R-:W-:Y:S01]  /*5560*/  IMAD.MOV.U32 R4, RZ, RZ, R148 ;  /* 0x000000ffff047224 */ /* 0x000fe200078e0094 */
[----:B------:R-:W-:Y:S02]  /*5570*/  MOV R3, R149 ;  /* 0x0000009500037202 */ /* 0x000fe40000000f00 */
[----:B------:R-:W-:Y:S01]  /*5580*/  STL.64 [R1+0x48], R42 ;  /* 0x0000482a01007387 */ /* 0x000fe20000100a00 */
[----:B------:R-:W-:Y:S01]  /*5590*/  MOV R6, R146 ;  /* 0x0000009200067202 */ /* 0x000fe20000000f00 */
[----:B------:R-:W-:Y:S02]  /*55a0*/  IMAD.MOV.U32 R5, RZ, RZ, R147 ;  /* 0x000000ffff057224 */ /* 0x000fe400078e0093 */
[----:B------:R0:W-:Y:S01]  /*55b0*/  STL.64 [R1+0x50], R44 ;  /* 0x0000502c01007387 */ /* 0x0001e20000100a00 */
[----:B------:R-:W-:-:S03]  /*55c0*/  IMAD.MOV.U32 R8, RZ, RZ, R144 ;  /* 0x000000ffff087224 */ /* 0x000fc600078e0090 */
[----:B------:R-:W3:Y:S01]  /*55d0*/  LDL.LU.64 R150, [R1+0x780] ;  /* 0x0007800001967983 */ /* 0x000ee20000300a00 */
[----:B------:R-:W-:Y:S01]  /*55e0*/  IMAD.MOV.U32 R7, RZ, RZ, R145 ;  /* 0x000000ffff077224 */ /* 0x000fe200078e0091 */
[----:B------:R-:W-:Y:S02]  /*55f0*/  MOV R9, R143 ;  /* 0x0000008f00097202 */ /* 0x000fe40000000f00 */
[----:B------:R-:W3:Y:S01]  /*5600*/  LDL.LU.64 R148, [R1+0x778] ;  /* 0x0007780001947983 */ /* 0x000ee20000300a00 */
[----:B------:R-:W-:Y:S01]  /*5610*/  IMAD.MOV.U32 R10, RZ, RZ, R142 ;  /* 0x000000ffff0a7224 */ /* 0x000fe200078e008e */
[----:B------:R-:W-:Y:S02]  /*5620*/  MOV R12, R140 ;  /* 0x0000008c000c7202 */ /* 0x000fe40000000f00 */
[----:B------:R-:W3:Y:S01]  /*5630*/  LDL.LU.64 R146, [R1+0x770] ;  /* 0x0007700001927983 */ /* 0x000ee20000300a00 */
[----:B------:R-:W-:-:S03]  /*5640*/  IMAD.MOV.U32 R11, RZ, RZ, R141 ;  /* 0x000000ffff0b7224 */ /* 0x000fc600078e008d */
[----:B------:R-:W3:Y:S01]  /*5650*/  LDL.LU.64 R144, [R1+0x768] ;  /* 0x0007680001907983 */ /* 0x000ee20000300a00 */
[----:B------:R-:W-:Y:S01]  /*5660*/  IMAD.MOV.U32 R14, RZ, RZ, R138 ;  /* 0x000000ffff0e7224 */ /* 0x000fe200078e008a */
[----:B------:R-:W-:Y:S01]  /*5670*/  MOV R15, R137 ;  /* 0x00000089000f7202 */ /* 0x000fe20000000f00 */
[----:B------:R-:W-:Y:S01]  /*5680*/  IMAD.MOV.U32 R13, RZ, RZ, R139 ;  /* 0x000000ffff0d7224 */ /* 0x000fe200078e008b */
        /* <DEDUP_REMOVED lines=136> */
[----:B------:R-:W-:-:S03]  /*5f10*/  IMAD.MOV.U32 R235, RZ, RZ, R46 ;  /* 0x000000ffffeb7224 */ /* 0x000fc600078e002e */
        /* <DEDUP_REMOVED lines=351> */
[----:B------:R-:W-:-:S03]  /*7510*/  MOV R5, R150 ;  /* 0x0000009600057202 */ /* 0x000fc60000000f00 */
[----:B------:R-:W-:Y:S01]  /*7520*/  STL.64 [R1+0x38], R38 ;  /* 0x0000382601007387 */ /* 0x000fe20000100a00 */
[----:B------:R-:W-:-:S03]  /*7530*/  IMAD.MOV.U32 R4, RZ, RZ, R151 ;  /* 0x000000ffff047224 */ /* 0x000fc600078e0097 */
[----:B------:R-:W-:Y:S01]  /*7540*/  STL.64 [R1+0x40], R40 ;  /* 0x0000402801007387 */ /* 0x000fe20000100a00 */
[----:B------:R-:W-:-:S03]  /*7550*/  IMAD.MOV.U32 R7, RZ, RZ, R148 ;  /* 0x000000ffff077224 */ /* 0x000fc600078e0094 */
[----:B------:R-:W-:Y:S01]  /*7560*/  STL.64 [R1+0x48], R42 ;  /* 0x0000482a01007387 */ /* 0x000fe20000100a00 */
[----:B------:R-:W-:Y:S01]  /*7570*/  IMAD.MOV.U32 R6, RZ, RZ, R149 ;  /* 0x000000ffff067224 */ /* 0x000fe200078e0095 */
[----:B------:R-:W-:Y:S02]  /*7580*/  MOV R8, R147 ;  /* 0x0000009300087202 */ /* 0x000fe40000000f00 */
[----:B------:R0:W-:Y:S01]  /*7590*/  STL.64 [R1+0x50], R44 ;  /* 0x0000502c01007387 */ /* 0x0001e20000100a00 */
        /* <DEDUP_REMOVED lines=149> */
[----:B------:R-:W-:Y:S02]  /*7ef0*/  IMAD.MOV.U32 R0, RZ, RZ, R46 ;  /* 0x000000ffff007224 */ /* 0x000fe400078e002e */
[----:B------:R-:W-:Y:S01]  /*7f00*/  IMAD.MOV.U32 R17, RZ, RZ, R47 ;  /* 0x000000ffff117224 */ /* 0x000fe200078e002f */
        /* <DEDUP_REMOVED lines=97> */
[----:B------:R-:W-:Y:S01]  /*8520*/  UMOV UR13, 0x40000040 ;  /* 0x40000040000d7882 */ /* 0x000fe20000000000 */
[----:B------:R-:W-:Y:S01]  /*8530*/  IMAD.MOV.U32 R221, RZ, RZ, R20 ;  /* 0x000000ffffdd7224 */ /* 0x000fe200078e0014 */
[----:B------:R-:W-:Y:S01]  /*8540*/  UMOV UR15, 0x40000040 ;  /* 0x40000040000f7882 */ /* 0x000fe20000000000 */
[----:B------:R-:W-:Y:S01]  /*8550*/  IMAD.MOV.U32 R222, RZ, RZ, R19 ;  /* 0x000000ffffde7224 */ /* 0x000fe200078e0013 */
[----:B------:R0:W5:Y:S01]  /*8560*/  LDL.LU R0, [R1+0x2cc] ;  /* 0x0002cc0001007983 */ /* 0x0001620000300800 */
[----:B------:R-:W-:-:S02]  /*8570*/  IMAD.MOV.U32 R224, RZ, RZ, R15 ;  /* 0x000000ffffe07224 */ /* 0x000fc400078e000f */
[----:B------:R-:W-:Y:S01]  /*8580*/  IMAD.MOV.U32 R225, RZ, RZ, R14 ;  /* 0x000000ffffe17224 */ /* 0x000fe200078e000e */
[----:B------:R0:W5:Y:S01]  /*8590*/  LDL.LU R17, [R1+0x2c8] ;  /* 0x0002c80001117983 */ /* 0x0001620000300800 */
[----:B------:R-:W-:Y:S02]  /*85a0*/  IMAD.MOV.U32 R227, RZ, RZ, R12 ;  /* 0x000000ffffe37224 */ /* 0x000fe400078e000c */
[----:B------:R-:W-:Y:S01]  /*85b0*/  IMAD.MOV.U32 R228, RZ, RZ, R11 ;  /* 0x000000ffffe47224 */ /* 0x000fe200078e000b */
[----:B------:R0:W5:Y:S01]  /*85c0*/  LDL.LU R16, [R1+0x2c4] ;  /* 0x0002c40001107983 */ /* 0x0001620000300800 */
[----:B------:R-:W-:Y:S02]  /*85d0*/  IMAD.MOV.U32 R230, RZ, RZ, R9 ;  /* 0x000000ffffe67224 */ /* 0x000fe400078e0009 */
[----:B------:R-:W-:Y:S01]  /*85e0*/  IMAD.MOV.U32 R231, RZ, RZ, R8 ;  /* 0x000000ffffe77224 */ /* 0x000fe200078e0008 */
[----:B------:R0:W5:Y:S01]  /*85f0*/  LDL.LU R3, [R1+0x2c0] ;  /* 0x0002c00001037983 */ /* 0x0001620000300800 */
[----:B------:R-:W-:-:S02]  /*8600*/  IMAD.MOV.U32 R233, RZ, RZ, R6 ;  /* 0x000000ffffe97224 */ /* 0x000fc400078e0006 */
[----:B------:R-:W-:Y:S01]  /*8610*/  IMAD.MOV.U32 R234, RZ, RZ, R5 ;  /* 0x000000ffffea7224 */ /* 0x000fe200078e0005 */
[----:B------:R0:W5:Y:S05]  /*8620*/  LDL.LU R2, [R1+0x2bc] ;  /* 0x0002bc0001027983 */ /* 0x00016a0000300800 */
        /* <DEDUP_REMOVED lines=67> */
[----:B-1----:R0:W5:Y:S04]  /*8a60*/  LDL.LU R152, [R1+0x2b8] ;  /* 0x0002b80001987983 */ /* 0x0021680000300800 */
[----:B------:R-:W2:Y:S04]  /*8a70*/  LDL.LU.64 R150, [R1+0x2b0] ;  /* 0x0002b00001967983 */ /* 0x000ea80000300a00 */
        /* <DEDUP_REMOVED lines=20> */
[----:B------:R-:W2:Y:S01]  /*8bc0*/  LDL.LU.64 R108, [R1+0x208] ;  /* 0x00020800016c7983 */ /* 0x000ea20000300a00 */
[----:B------:R-:W-:Y:S01]  /*8bd0*/  UIADD3 UR12, UR8, 0xc06, URZ ;  /* 0x00000c06080c7890 */ /* 0x000fe2000fffe03f */
[----:B------:R-:W-:Y:S01]  /*8be0*/  UMOV UR13, 0x40000040 ;  /* 0x40000040000d7882 */ /* 0x000fe20000000000 */
[----:B--2---:R-:W-:-:S07]  /*8bf0*/  WARPGROUP.ARRIVE ;  /* 0x00000000000079c5 */ /* 0x004fce0000000000 */
[----:B------:R-:W-:Y:S03]  /*8c00*/  HGMMA.64x256x16.F32.BF16 R24, gdesc[UR12], R24, gsb0 ;  /* 0x03e000000c1879f0 */ /* 0x000fe60008001818 */
[----:B------:R-:W-:Y:S02]  /*8c10*/  WARPGROUP.DEPBAR.LE gsb0, 0x0 ;  /* 0x00008000000079c5 */ /* 0x000fe40000010000 */
[----:B0-----:R-:W-:Y:S05]  /*8c20*/  @!P1 BRA `(.L_x_22) ;  /* 0x0000008000c89947 */ /* 0x001fea0003800000 */
[----:B------:R-:W-:Y:S01]  /*8c30*/  UIADD3 UR6, UR37, 0x1, URZ ;  /* 0x0000000125067890 */ /* 0x000fe2000fffe03f */
[----:B-----5:R-:W-:Y:S01]  /*8c40*/  R2UR UR9, R3 ;  /* 0x00000000030972ca */ /* 0x020fe200000e0000 */
[----:B------:R-:W-:Y:S02]  /*8c50*/  UMOV UR8, UR37 ;  /* 0x0000002500087c82 */ /* 0x000fe40008000000 */
[----:B------:R-:W-:-:S04]  /*8c60*/  UISETP.NE.AND UP0, UPT, UR6, 0x5, UPT ;  /* 0x000000050600788c */ /* 0x000fc8000bf05270 */
[----:B------:R-:W-:Y:S02]  /*8c70*/  USEL UR7, URZ, 0x1, UP0 ;  /* 0x000000013f077887 */ /* 0x000fe40008000000 */
[----:B------:R-:W-:Y:S02]  /*8c80*/  USEL UR6, UR6, URZ, UP0 ;  /* 0x0000003f06067287 */ /* 0x000fe40008000000 */
[----:B------:R-:W-:-:S12]  /*8c90*/  ULOP3.LUT UR7, UR36, UR7, URZ, 0x3c, !UPT ;  /* 0x0000000724077292 */ /* 0x000fd8000f8e3c3f */
.L_x_29:
[----:B------:R-:W-:Y:S05]  /*8ca0*/  @!P0 BRA `(.L_x_23) ;  /* 0x0000000000048947 */ /* 0x000fea0003800000 */
[----:B------:R-:W-:Y:S01]  /*8cb0*/  BPT.TRAP 0x1 ;  /* 0x000000040000795c */ /* 0x000fe20000300000 */
.L_x_23:
[----:B------:R-:W0:Y:S01]  /*8cc0*/  S2UR UR11, SR_CgaCtaId ;  /* 0x00000000000b79c3 */ /* 0x000e220000008800 */
[----:B------:R-:W-:Y:S01]  /*8cd0*/  UMOV UR10, 0x400 ;  /* 0x00000400000a7882 */ /* 0x000fe20000000000 */
[----:B------:R-:W-:Y:S02]  /*8ce0*/  IMAD.U32 R4, RZ, RZ, UR7 ;  /* 0x00000007ff047e24 */ /* 0x000fe4000f8e00ff */
[----:B------:R-:W-:-:S03]  /*8cf0*/  IMAD.U32 R3, RZ, RZ, UR6 ;  /* 0x00000006ff037e24 */ /* 0x000fc6000f8e00ff */
[----:B------:R-:W-:Y:S01]  /*8d00*/  SHF.L.U32 R4, R4, 0x1f, RZ ;  /* 0x0000001f04047819 */ /* 0x000fe200000006ff */
[----:B0-----:R-:W-:-:S06]  /*8d10*/  ULEA UR10, UR11, UR10, 0x18 ;  /* 0x0000000a0b0a7291 */ /* 0x001fcc000f8ec03f */
[----:B------:R-:W-:-:S05]  /*8d20*/  MOV R0, UR10 ;  /* 0x0000000a00007c02 */ /* 0x000fca0008000f00 */
[----:B------:R-:W-:-:S04]  /*8d30*/  IMAD R3, R3, 0x8, R0 ;  /* 0x0000000803037824 */ /* 0x000fc800078e0200 */
[----:B------:R0:W1:Y:S01]  /*8d40*/  SYNCS.PHASECHK.TRANS64.TRYWAIT P1, [R3+URZ], R4 ;  /* 0x00000004030075a7 */ /* 0x000062000802017f */
[----:B------:R-:W-:Y:S05]  /*8d50*/  @!P0 BRA `(.L_x_24) ;  /* 0x0000000000048947 */ /* 0x000fea0003800000 */
[----:B------:R-:W-:Y:S01]  /*8d60*/  BPT.TRAP 0x1 ;  /* 0x000000040000795c */ /* 0x000fe20000300000 */
.L_x_24:
[----:B-1----:R-:W-:Y:S05]  /*8d70*/  @P1 BRA `(.L_x_25) ;  /* 0x0000000000081947 */ /* 0x002fea0003800000 */
[----:B------:R-:W1:Y:S02]  /*8d80*/  SYNCS.PHASECHK.TRANS64.TRYWAIT P1, [R3+URZ], R4 ;  /* 0x00000004030075a7 */ /* 0x000e64000802017f */
[----:B-1----:R-:W-:Y:S05]  /*8d90*/  @!P1 BRA `(.L_x_26) ;  /* 0x000001ac007c9947 */ /* 0x002fea0003800000 */
.L_x_25:
        /* <DEDUP_REMOVED lines=64> */
[----:B--2---:R-:W2:Y:S04]  /*91a0*/  LDL.LU.64 R24, [R1] ;  /* 0x0000000001187983 */ /* 0x004ea80000300a00 */
        /* <DEDUP_REMOVED lines=63> */
[----:B------:R-:W-:-:S02]  /*95a0*/  ULEA UR10, UR6, UR4, 0xc ;  /* 0x00000004060a7291 */ /* 0x000fc4000f8e603f */
[----:B------:R-:W-:Y:S01]  /*95b0*/  ULEA UR11, UR6, UR5, 0xc ;  /* 0x00000005060b7291 */ /* 0x000fe2000f8e603f */
[----:B------:R-:W-:Y:S01]  /*95c0*/  STL [R1+0x2c8], R17 ;  /* 0x0002c81101007387 */ /* 0x000fe20000100800 */
[----:B------:R-:W-:Y:S01]  /*95d0*/  UMOV UR13, 0x40000040 ;  /* 0x40000040000d7882 */ /* 0x000fe20000000000 */
[----:B------:R-:W-:Y:S02]  /*95e0*/  UMOV UR15, 0x40000040 ;  /* 0x40000040000f7882 */ /* 0x000fe40000000000 */
[----:B------:R-:W-:Y:S01]  /*95f0*/  UMOV UR12, UR10 ;  /* 0x0000000a000c7c82 */ /* 0x000fe20008000000 */
[----:B------:R-:W-:Y:S01]  /*9600*/  STL [R1+0x2c4], R16 ;  /* 0x0002c41001007387 */ /* 0x000fe20000100800 */
[----:B------:R-:W-:-:S03]  /*9610*/  UMOV UR14, UR11 ;  /* 0x0000000b000e7c82 */ /* 0x000fc60008000000 */
[----:B------:R3:W-:Y:S04]  /*9620*/  STL [R1+0x2c0], R2 ;  /* 0x0002c00201007387 */ /* 0x0007e80000100800 */
[----:B------:R4:W-:Y:S01]  /*9630*/  STL [R1+0x2bc], R0 ;  /* 0x0002bc0001007387 */ /* 0x0009e20000100800 */
[----:B--2---:R-:W-:-:S06]  /*9640*/  WARPGROUP.ARRIVE ;  /* 0x00000000000079c5 */ /* 0x004fcc0000000000 */
[----:B------:R-:W-:Y:S03]  /*9650*/  HGMMA.64x256x16.F32.BF16 R24, gdesc[UR12], R24, gsb0 ;  /* 0x03e000000c1879f0 */ /* 0x000fe60008001818 */
[----:B------:R-:W-:Y:S02]  /*9660*/  WARPGROUP.DEPBAR.LE gsb0, 0x0 ;  /* 0x00008000000079c5 */ /* 0x000fe40000010000 */
[----:B------:R-:W-:Y:S01]  /*9670*/  STL.64 [R1], R24 ;  /* 0x0000001801007387 */ /* 0x000fe20000100a00 */
[----:B---3--:R-:W-:Y:S01]  /*9680*/  IMAD.MOV.U32 R2, RZ, RZ, R150 ;  /* 0x000000ffff027224 */ /* 0x008fe200078e0096 */
[----:B01----:R-:W-:Y:S01]  /*9690*/  MOV R3, R149 ;  /* 0x0000009500037202 */ /* 0x003fe20000000f00 */
[----:B----4-:R-:W-:Y:S01]  /*96a0*/  IMAD.MOV.U32 R0, RZ, RZ, R151 ;  /* 0x000000ffff007224 */ /* 0x010fe200078e0097 */
        /* <DEDUP_REMOVED lines=40> */
[----:B------:R-:W2:Y:S01]  /*9930*/  LDL.LU.64 R150, [R1+0xcf0] ;  /* 0x000cf00001967983 */ /* 0x000ea20000300a00 */
        /* <DEDUP_REMOVED lines=96> */
[----:B------:R-:W-:-:S03]  /*9f40*/  IMAD.MOV.U32 R235, RZ, RZ, R46 ;  /* 0x000000ffffeb7224 */ /* 0x000fc600078e002e */
        /* <DEDUP_REMOVED lines=28> */
[----:B0-----:R-:W2:Y:S04]  /*a110*/  LDL.LU.64 R44, [R1+0xb48] ;  /* 0x000b4800012c7983 */ /* 0x001ea80000300a00 */
        /* <DEDUP_REMOVED lines=11> */
[----:B------:R-:W-:-:S02]  /*a1d0*/  UMOV UR13, 0x40000040 ;  /* 0x40000040000d7882 */ /* 0x000fc40000000000 */
[----:B------:R-:W-:Y:S01]  /*a1e0*/  STL [R1+0xaf0], R152 ;  /* 0x000af09801007387 */ /* 0x000fe20000100800 */
[----:B--2---:R-:W-:-:S06]  /*a1f0*/  WARPGROUP.ARRIVE ;  /* 0x00000000000079c5 */ /* 0x004fcc0000000000 */
        /* <DEDUP_REMOVED lines=846> */
[----:B------:R-:W-:-:S03]  /*d6e0*/  MOV R0, R151 ;  /* 0x0000009700007202 */ /* 0x000fc60000000f00 */
[----:B------:R-:W-:Y:S01]  /*d6f0*/  STL.64 [R1+0x40], R40 ;  /* 0x0000402801007387 */ /* 0x000fe20000100a00 */
[----:B------:R-:W-:Y:S01]  /*d700*/  MOV R4, R148 ;  /* 0x0000009400047202 */ /* 0x000fe20000000f00 */
[----:B------:R-:W-:Y:S02]  /*d710*/  IMAD.MOV.U32 R3, RZ, RZ, R149 ;  /* 0x000000ffff037224 */ /* 0x000fe400078e0095 */
[----:B------:R-:W-:Y:S01]  /*d720*/  STL.64 [R1+0x48], R42 ;  /* 0x0000482a01007387 */ /* 0x000fe20000100a00 */
[----:B------:R-:W-:-:S03]  /*d730*/  IMAD.MOV.U32 R6, RZ, RZ, R146 ;  /* 0x000000ffff067224 */ /* 0x000fc600078e0092 */
[----:B------:R0:W-:Y:S01]  /*d740*/  STL.64 [R1+0x50], R44 ;  /* 0x0000502c01007387 */ /* 0x0001e20000100a00 */
        /* <DEDUP_REMOVED lines=872> */
[----:B------:R-:W-:Y:S01]  /*10dd0*/  BPT.TRAP 0x1 ;  /* 0x000000040000795c */ /* 0x000fe20000300000 */
.L_x_27:
[----:B-----5:R-:W-:Y:S01]  /*10de0*/  ISETP.NE.AND P1, PT, R17, RZ, PT ;  /* 0x000000ff1100720c */ /* 0x020fe20003f25270 */
[----:B------:R-:W-:Y:S01]  /*10df0*/  UISETP.GT.U32.AND UP0, UPT, UR38, 0x1, UPT ;  /* 0x000000012600788c */ /* 0x000fe2000bf04070 */
[----:B------:R-:W-:-:S11]  /*10e00*/  MOV R3, UR8 ;  /* 0x0000000800037c02 */ /* 0x000fd60008000f00 */
[----:B------:R-:W-:-:S04]  /*10e10*/  @P1 IMAD R3, R3, 0x8, R0 ;  /* 0x0000000803031824 */ /* 0x000fc800078e0200 */
[----:B------:R-:W-:-:S05]  /*10e20*/  @P1 VIADD R3, R3, 0x28 ;  /* 0x0000002803031836 */ /* 0x000fca0000000000 */
[----:B------:R-:W-:-:S04]  /*10e30*/  @P1 PRMT R3, R152, 0x654, R3 ;  /* 0x0000065498031816 */ /* 0x000fc80000000003 */
[----:B------:R0:W-:Y:S01]  /*10e40*/  @P1 SYNCS.ARRIVE.TRANS64.RED.A1T0 RZ, [R3+URZ], RZ ;  /* 0x000000ff03ff19a7 */ /* 0x0001e2000810043f */
[----:B------:R-:W-:-:S13]  /*10e50*/  PLOP3.LUT P1, PT, PT, PT, UP0, 0x80, 0x0 ;  /* 0x000000000000781c */ /* 0x000fda0003f2f008 */
[----:B0-----:R-:W-:Y:S05]  /*10e60*/  @P1 BRA `(.L_x_28) ;  /* 0x0000000000041947 */ /* 0x001fea0003800000 */
[----:B------:R-:W-:Y:S01]  /*10e70*/  BPT.TRAP 0x1 ;  /* 0x000000040000795c */ /* 0x000fe20000300000 */
.L_x_28:
[----:B------:R-:W-:Y:S02]  /*10e80*/  UISETP.GT.AND UP2, UPT, UR9, 0x1, UPT ;  /* 0x000000010900788c */ /* 0x000fe4000bf44270 */
[----:B------:R-:W-:Y:S02]  /*10e90*/  UIADD3 UR6, UR6, 0x1, URZ ;  /* 0x0000000106067890 */ /* 0x000fe4000fffe03f */
[----:B------:R-:W-:Y:S02]  /*10ea0*/  UIADD3 UR8, UR8, 0x1, URZ ;  /* 0x0000000108087890 */ /* 0x000fe4000fffe03f */
[----:B------:R-:W-:Y:S01]  /*10eb0*/  PLOP3.LUT P1, PT, PT, PT, UP2, 0x80, 0x0 ;  /* 0x000000000000781c */ /* 0x000fe20003f2f028 */
[----:B------:R-:W-:Y:S02]  /*10ec0*/  UISETP.NE.AND UP0, UPT, UR6, 0x5, UPT ;  /* 0x000000050600788c */ /* 0x000fe4000bf05270 */
[----:B------:R-:W-:Y:S02]  /*10ed0*/  UIADD3 UR10, UR9, -0x1, URZ ;  /* 0xffffffff090a7890 */ /* 0x000fe4000fffe03f */
[----:B------:R-:W-:-:S02]  /*10ee0*/  USEL UR9, URZ, 0x1, UP0 ;  /* 0x000000013f097887 */ /* 0x000fc40008000000 */
[----:B------:R-:W-:Y:S02]  /*10ef0*/  UISETP.NE.AND UP1, UPT, UR8, 0x5, UPT ;  /* 0x000000050800788c */ /* 0x000fe4000bf25270 */
[----:B------:R-:W-:Y:S02]  /*10f00*/  ULOP3.LUT UR7, UR7, UR9, URZ, 0x3c, !UPT ;  /* 0x0000000907077292 */ /* 0x000fe4000f8e3c3f */
[----:B------:R-:W-:Y:S02]  /*10f10*/  USEL UR6, UR6, URZ, UP0 ;  /* 0x0000003f06067287 */ /* 0x000fe40008000000 */
[----:B------:R-:W-:Y:S01]  /*10f20*/  USEL UR8, UR8, URZ, UP1 ;  /* 0x0000003f08087287 */ /* 0x000fe20008800000 */
[----:B------:R-:W-:Y:S01]  /*10f30*/  UMOV UR9, UR10 ;  /* 0x0000000a00097c82 */ /* 0x000fe20008000000 */
[----:B------:R-:W-:Y:S10]  /*10f40*/  @P1 BRA `(.L_x_29) ;  /* 0xffffff7c00541947 */ /* 0x000ff4000383ffff */
.L_x_22:
[----:B-----5:R-:W0:Y:S02]  /*10f50*/  LDC R3, c[0x0][0x28c] ;  /* 0x0000a300ff037b82 */ /* 0x020e240000000800 */
[----:B0-----:R-:W-:-:S13]  /*10f60*/  ISETP.GE.AND P1, PT, R3, 0x1, PT ;  /* 0x000000010300780c */ /* 0x001fda0003f26270 */
[----:B------:R-:W-:Y:S05]  /*10f70*/  @!P1 BRA `(.L_x_30) ;  /* 0x0000000000549947 */ /* 0x000fea0003800000 */
[----:B------:R-:W-:Y:S05]  /*10f80*/  @!P0 BRA `(.L_x_31) ;  /* 0x0000000000048947 */ /* 0x000fea0003800000 */
[----:B------:R-:W-:Y:S01]  /*10f90*/  BPT.TRAP 0x1 ;  /* 0x000000040000795c */ /* 0x000fe20000300000 */
.L_x_31:
[----:B------:R-:W-:Y:S01]  /*10fa0*/  ISETP.NE.AND P0, PT, R17, RZ, PT ;  /* 0x000000ff1100720c */ /* 0x000fe20003f05270 */
[----:B------:R-:W-:-:S12]  /*10fb0*/  BSSY B0, `(.L_x_32) ;  /* 0x000000d000007945 */ /* 0x000fd80003800000 */
[----:B------:R-:W-:Y:S05]  /*10fc0*/  @!P0 BRA `(.L_x_33) ;  /* 0x00000000002c8947 */ /* 0x000fea0003800000 */
[----:B------:R-:W-:-:S04]  /*10fd0*/  UISETP.LT.AND UP0, UPT, UR43, 0x1, UPT ;  /* 0x000000012b00788c */ /* 0x000fc8000bf01270 */
[----:B------:R-:W-:-:S04]  /*10fe0*/  USEL UR6, UR43, 0x1, UP0 ;  /* 0x000000012b067887 */ /* 0x000fc80008000000 */
[----:B------:R-:W-:-:S04]  /*10ff0*/  UIADD3 UR6, UR37, UR43, -UR6 ;  /* 0x0000002b25067290 */ /* 0x000fc8000fffe806 */
[----:B------:R-:W-:-:S04]  /*11000*/  UIMAD.WIDE.U32 UR4, UR6, -0x33333333, URZ ;  /* 0xcccccccd060478a5 */ /* 0x000fc8000f8e003f */
[----:B------:R-:W-:-:S04]  /*11010*/  USHF.R.U32.HI UR4, URZ, 0x2, UR5 ;  /* 0x000000023f047899 */ /* 0x000fc80008011605 */
[----:B------:R-:W-:-:S06]  /*11020*/  UIMAD UR6, UR4, -0x5, UR6 ;  /* 0xfffffffb040678a4 */ /* 0x000fcc000f8e0206 */
[----:B------:R-:W-:-:S05]  /*11030*/  MOV R3, UR6 ;  /* 0x0000000600037c02 */ /* 0x000fca0008000f00 */
[----:B------:R-:W-:-:S04]  /*11040*/  IMAD R0, R3, 0x8, R0 ;  /* 0x0000000803007824 */ /* 0x000fc800078e0200 */
[----:B------:R-:W-:-:S05]  /*11050*/  VIADD R0, R0, 0x28 ;  /* 0x0000002800007836 */ /* 0x000fca0000000000 */
[----:B------:R-:W-:-:S04]  /*11060*/  PRMT R0, R152, 0x654, R0 ;  /* 0x0000065498007816 */ /* 0x000fc80000000000 */
[----:B------:R0:W-:Y:S03]  /*11070*/  SYNCS.ARRIVE.TRANS64.RED.A1T0 RZ, [R0+URZ], RZ ;  /* 0x000000ff00ff79a7 */ /* 0x0001e6000810043f */
.L_x_33:
[----:B------:R-:W-:Y:S05]  /*11080*/  BSYNC B0 ;  /* 0x0000000000007941 */ /* 0x000fea0003800000 */
.L_x_32:
[----:B------:R-:W-:-:S06]  /*11090*/  UISETP.GT.U32.AND UP0, UPT, UR38, 0x1, UPT ;  /* 0x000000012600788c */ /* 0x000fcc000bf04070 */
[----:B------:R-:W-:-:S13]  /*110a0*/  PLOP3.LUT P0, PT, PT, PT, UP0, 0x80, 0x0 ;  /* 0x000000000000781c */ /* 0x000fda0003f0f008 */
[----:B------:R-:W-:Y:S05]  /*110b0*/  @P0 BRA `(.L_x_30) ;  /* 0x0000000000040947 */ /* 0x000fea0003800000 */
[----:B------:R-:W-:Y:S01]  /*110c0*/  BPT.TRAP 0x1 ;  /* 0x000000040000795c */ /* 0x000fe20000300000 */
.L_x_30:
[----:B------:R-:W1:Y:S01]  /*110d0*/  S2R R8, SR_TID.X ;  /* 0x0000000000087919 */ /* 0x000e620000002100 */
[----:B------:R-:W-:Y:S01]  /*110e0*/  IMAD.MOV.U32 R19, RZ, RZ, 0x6540 ;  /* 0x00006540ff137424 */ /* 0x000fe200078e00ff */
[----:B------:R-:W-:Y:S02]  /*110f0*/  UIMAD.WIDE UR6, UR40, 0x100, URZ ;  /* 0x00000100280678a5 */ /* 0x000fe4000f8e023f */
[----:B------:R-:W-:Y:S01]  /*11100*/  USHF.R.S32.HI UR10, URZ, 0x1f, UR42 ;  /* 0x0000001f3f0a7899 */ /* 0x000fe2000801142a */
[----:B------:R-:W-:Y:S01]  /*11110*/  ULDC.64 UR8, c[0x0][0x5d0] ;  /* 0x0001740000087ab9 */ /* 0x000fe20000000a00 */
[----:B------:R-:W-:Y:S02]  /*11120*/  USHF.L.U32 UR40, UR40, 0x8, URZ ;  /* 0x0000000828287899 */ /* 0x000fe4000800063f */
[----:B------:R-:W-:Y:S02]  /*11130*/  UIMAD UR4, UR10, UR8, URZ ;  /* 0x000000080a0472a4 */ /* 0x000fe4000f8e023f */
[----:B------:R-:W-:-:S02]  /*11140*/  UIADD3 UR37, UR43, UR37, URZ ;  /* 0x000000252b257290 */ /* 0x000fc4000fffe03f */
[----:B------:R-:W-:Y:S02]  /*11150*/  UIMAD UR4, UR42, UR9, UR4 ;  /* 0x000000092a0472a4 */ /* 0x000fe4000f8e0204 */
[----:B------:R-:W-:Y:S02]  /*11160*/  UISETP.GT.U32.AND UP1, UPT, UR37, 0x4, UPT ;  /* 0x000000042500788c */ /* 0x000fe4000bf24070 */
[----:B------:R-:W-:Y:S02]  /*11170*/  UISETP.GE.U32.AND UP2, UPT, UR43, 0x5, UPT ;  /* 0x000000052b00788c */ /* 0x000fe4000bf46070 */
[----:B------:R-:W-:Y:S01]  /*11180*/  UISETP.LT.U32.AND UP1, UPT, UR43, 0x5, UP1 ;  /* 0x000000052b00788c */ /* 0x000fe20008f21070 */
[--C-:B-1----:R-:W-:Y:S01]  /*11190*/  SHF.R.U32.HI R4, RZ, 0x7, R8.reuse ;  /* 0x00000007ff047819 */ /* 0x102fe20000011608 */
[----:B------:R-:W-:Y:S01]  /*111a0*/  IMAD.SHL.U32 R18, R8, 0x2, RZ ;  /* 0x0000000208127824 */ /* 0x000fe200078e00ff */
[----:B------:R-:W-:Y:S02]  /*111b0*/  SHF.R.U32.HI R5, RZ, 0x2, R8 ;  /* 0x00000002ff057819 */ /* 0x000fe40000011608 */
[----:B------:R-:W-:-:S02]  /*111c0*/  LOP3.LUT R4, R4, 0x1, RZ, 0xc0, !PT ;  /* 0x0000000104047812 */ /* 0x000fc400078ec0ff */
[----:B------:R-:W-:Y:S02]  /*111d0*/  LOP3.LUT R6, R8, 0x60, RZ, 0xc0, !PT ;  /* 0x0000006008067812 */ /* 0x000fe400078ec0ff */
[----:B------:R-:W-:Y:S02]  /*111e0*/  LOP3.LUT R5, R5, 0x7, RZ, 0xc0, !PT ;  /* 0x0000000705057812 */ /* 0x000fe400078ec0ff */
[----:B------:R-:W-:Y:S02]  /*111f0*/  SHF.L.U32 R3, R4, 0x6, RZ ;  /* 0x0000000604037819 */ /* 0x000fe400000006ff */
[----:B------:R-:W-:Y:S02]  /*11200*/  LOP3.LUT R18, R18, 0x6, RZ, 0xc0, !PT ;  /* 0x0000000612127812 */ /* 0x000fe400078ec0ff */
[----:B------:R-:W-:Y:S02]  /*11210*/  SHF.R.U32.HI R6, RZ, 0x1, R6 ;  /* 0x00000001ff067819 */ /* 0x000fe40000011606 */
[----:B------:R-:W-:-:S02]  /*11220*/  LOP3.LUT R3, R3, 0x40, R5, 0xe2, !PT ;  /* 0x0000004003037812 */ /* 0x000fc400078ee205 */
[----:B------:R-:W-:Y:S01]  /*11230*/  PRMT R18, R18, R19, UR41 ;  /* 0x0000002912127e16 */ /* 0x000fe20008000013 */
[----:B------:R-:W-:Y:S01]  /*11240*/  USHF.L.U32 UR41, UR41, 0x8, URZ ;  /* 0x0000000829297899 */ /* 0x000fe2000800063f */
[----:B0-----:R-:W-:Y:S02]  /*11250*/  IADD3 R0, RZ, -R6, -R5 ;  /* 0x80000006ff007210 */ /* 0x001fe40007ffe805 */
[----:B------:R-:W-:Y:S02]  /*11260*/  LOP3.LUT R3, R3, UR6, R6, 0xfe, !PT ;  /* 0x0000000603037c12 */ /* 0x000fe4000f8efe06 */
[----:B------:R-:W-:Y:S01]  /*11270*/  SHF.R.S32.HI R19, RZ, 0x1f, R18 ;  /* 0x0000001fff137819 */ /* 0x000fe20000011412 */
[----:B------:R-:W-:Y:S01]  /*11280*/  IMAD R0, R4, -0x40, R0 ;  /* 0xffffffc004007824 */ /* 0x000fe200078e0200 */
[----:B------:R-:W-:Y:S01]  /*11290*/  MOV R6, UR8 ;  /* 0x0000000800067c02 */ /* 0x000fe20008000f00 */
[----:B------:R-:W-:Y:S01]  /*112a0*/  ULDC UR8, c[0x0][0x284] ;  /* 0x0000a10000087ab9 */ /* 0x000fe20000000800 */
[----:B------:R-:W-:Y:S01]  /*112b0*/  MOV R5, 0xfffffffe ;  /* 0xfffffffe00057802 */ /* 0x000fe20000000f00 */
[----:B------:R-:W-:-:S02]  /*112c0*/  IMAD.U32 R153, RZ, RZ, UR8 ;  /* 0x00000008ff997e24 */ /* 0x000fc4000f8e00ff */
[----:B------:R-:W-:-:S03]  /*112d0*/  IMAD.WIDE.U32 R6, R6, UR42, R18 ;  /* 0x0000002a06067c25 */ /* 0x000fc6000f8e0012 */
[----:B------:R-:W-:Y:S01]  /*112e0*/  IADD3 R153, R153, -UR40, R0 ;  /* 0x8000002899997c10 */ /* 0x000fe2000fffe000 */
[----:B------:R-:W-:Y:S01]  /*112f0*/  VIADD R7, R7, UR4 ;  /* 0x0000000407077c36 */ /* 0x000fe20008000000 */
[----:B------:R-:W-:Y:S01]  /*11300*/  ULDC UR4, c[0x0][0x288] ;  /* 0x0000a20000047ab9 */ /* 0x000fe20000000800 */
[----:B------:R-:W-:Y:S01]  /*11310*/  LOP3.LUT R0, R8, 0x3, RZ, 0xc0, !PT ;  /* 0x0000000308007812 */ /* 0x000fe200078ec0ff */
[----:B------:R-:W-:-:S04]  /*11320*/  UISETP.GE.AND UP0, UPT, UR41, UR4, UPT ;  /* 0x000000042900728c */ /* 0x000fc8000bf06270 */
[----:B------:R-:W-:Y:S01]  /*11330*/  UISETP.GE.OR UP0, UPT, UR40, UR8, UP0 ;  /* 0x000000082800728c */ /* 0x000fe20008706670 */
[----:B------:R-:W-:Y:S01]  /*11340*/  IMAD R0, R0, R5, UR4 ;  /* 0x0000000400007e24 */ /* 0x000fe2000f8e0205 */
[----:B------:R-:W-:Y:S02]  /*11350*/  UIMAD.WIDE.U32 UR4, UR37, -0x33333333, URZ ;  /* 0xcccccccd250478a5 */ /* 0x000fe4000f8e003f */
[----:B------:R-:W-:Y:S01]  /*11360*/  USEL UR8, URZ, 0x1, !UP1 ;  /* 0x000000013f087887 */ /* 0x000fe2000c800000 */
[----:B------:R-:W-:Y:S01]  /*11370*/  VIADD R0, R0, -UR41 ;  /* 0x8000002900007c36 */ /* 0x000fe20008000000 */
[----:B------:R-:W-:Y:S01]  /*11380*/  PLOP3.LUT P0, PT, PT, PT, UP0, 0x80, 0x0 ;  /* 0x000000000000781c */ /* 0x000fe20003f0f008 */
[----:B------:R-:W-:Y:S02]  /*11390*/  USHF.R.U32.HI UR4, URZ, 0x2, UR5 ;  /* 0x000000023f047899 */ /* 0x000fe40008011605 */
[----:B------:R-:W-:Y:S02]  /*113a0*/  ULOP3.LUT UR36, UR36, UR8, URZ, 0x3c, !UPT ;  /* 0x0000000824247292 */ /* 0x000fe4000f8e3c3f */
[----:B------:R-:W-:-:S02]  /*113b0*/  UIMAD UR37, UR4, -0x5, UR37 ;  /* 0xfffffffb042578a4 */ /* 0x000fc4000f8e0225 */
[----:B------:R-:W-:Y:S01]  /*113c0*/  @UP2 ULOP3.LUT UR36, UR36, 0x1, UR4, 0x78, !UPT ;  /* 0x0000000124242892 */ /* 0x000fe2000f8e7804 */
[----:B------:R-:W-:-:S05]  /*113d0*/  UMOV UR40, 0xffffffff ;  /* 0xffffffff00287882 */ /* 0x000fca0000000000 */
[----:B------:R-:W-:Y:S06]  /*113e0*/  @P0 BRA `(.L_x_34) ;  /* 0x0000010400d80947 */ /* 0x000fec0003800000 */
[----:B------:R-:W-:Y:S01]  /*113f0*/  FSETP.NEU.AND P0, PT, R16, RZ, PT ;  /* 0x000000ff1000720b */ /* 0x000fe20003f0d000 */
[----:B------:R-:W-:Y:S01]  /*11400*/  ULDC.64 UR8, c[0x0][0x5c8] ;  /* 0x0001720000087ab9 */ /* 0x000fe20000000a00 */
[----:B------:R-:W-:Y:S01]  /*11410*/  ISETP.GT.AND P3, PT, R153, RZ, PT ;  /* 0x000000ff9900720c */ /* 0x000fe20003f64270 */
[----:B------:R-:W-:Y:S01]  /*11420*/  UIMAD UR4, UR7, UR8, URZ ;  /* 0x00000008070472a4 */ /* 0x000fe2000f8e023f */
[----:B------:R-:W-:Y:S01]  /*11430*/  IMAD.U32 R10, RZ, RZ, UR9 ;  /* 0x00000009ff0a7e24 */ /* 0x000fe2000f8e00ff */
[----:B------:R-:W-:Y:S01]  /*11440*/  BSSY B0, `(.L_x_34) ;  /* 0x0001070000007945 */ /* 0x000fe20003800000 */
[----:B------:R-:W-:Y:S01]  /*11450*/  IMAD.WIDE.U32 R6, R3, UR8, R6 ;  /* 0x0000000803067c25 */ /* 0x000fe2000f8e0006 */
[----:B------:R-:W-:-:S03]  /*11460*/  ISETP.GT.AND P1, PT, R0, RZ, P3 ;  /* 0x000000ff0000720c */ /* 0x000fc60001f24270 */
[----:B------:R-:W-:-:S05]  /*11470*/  IMAD R10, R3, R10, UR4 ;  /* 0x00000004030a7e24 */ /* 0x000fca000f8e020a */
[----:B------:R-:W-:Y:S01]  /*11480*/  IADD3 R10, R7, R10, RZ ;  /* 0x0000000a070a7210 */ /* 0x000fe20007ffe0ff */
[----:B------:R-:W-:Y:S06]  /*11490*/  @!P0 BRA `(.L_x_35) ;  /* 0x000000b800108947 */ /* 0x000fec0003800000 */
[----:B------:R-:W0:Y:S01]  /*114a0*/  LDC.64 R22, c[0x0][0x5b8] ;  /* 0x00016e00ff167b82 */ /* 0x000e220000000a00 */
[----:B------:R-:W2:Y:S01]  /*114b0*/  LDL.LU R11, [R1] ;  /* 0x00000000010b7983 */ /* 0x000ea20000300800 */
[----:B------:R-:W-:-:S06]  /*114c0*/  ULDC.64 UR4, c[0x0][0x5c0] ;  /* 0x0001700000047ab9 */ /* 0x000fcc0000000a00 */
[----:B------:R-:W1:Y:S08]  /*114d0*/  LDC.64 R14, c[0x0][0x5b0] ;  /* 0x00016c00ff0e7b82 */ /* 0x000e700000000a00 */
[----:B------:R-:W3:Y:S01]  /*114e0*/  LDC.64 R12, c[0x0][0x5a8] ;  /* 0x00016a00ff0c7b82 */ /* 0x000ee20000000a00 */
[C---:B0-----:R-:W-:Y:S02]  /*114f0*/  IMAD R159, R22.reuse, UR10, RZ ;  /* 0x0000000a169f7c24 */ /* 0x041fe4000f8e02ff */
[----:B------:R-:W-:-:S04]  /*11500*/  IMAD.WIDE.U32 R154, R22, UR42, R18 ;  /* 0x0000002a169a7c25 */ /* 0x000fc8000f8e0012 */
[----:B------:R-:W-:Y:S02]  /*11510*/  IMAD R159, R23, UR42, R159 ;  /* 0x0000002a179f7c24 */ /* 0x000fe4000f8e029f */
[----:B-1----:R-:W-:Y:S02]  /*11520*/  IMAD R158, R14, UR7, RZ ;  /* 0x000000070e9e7c24 */ /* 0x002fe4000f8e02ff */
[----:B------:R-:W-:Y:S02]  /*11530*/  IMAD.IADD R21, R155, 0x1, R159 ;  /* 0x000000019b157824 */ /* 0x000fe400078e029f */
[----:B------:R-:W-:Y:S02]  /*11540*/  IMAD.MOV.U32 R20, RZ, RZ, R154 ;  /* 0x000000ffff147224 */ /* 0x000fe400078e009a */
[C---:B------:R-:W-:Y:S02]  /*11550*/  IMAD R158, R3.reuse, R15, R158 ;  /* 0x0000000f039e7224 */ /* 0x040fe400078e029e */
[----:B------:R-:W-:-:S05]  /*11560*/  IMAD.WIDE.U32 R4, R3, R14, R20 ;  /* 0x0000000e03047225 */ /* 0x000fca00078e0014 */
[----:B------:R-:W-:Y:S02]  /*11570*/  IADD3 R5, R5, R158, RZ ;  /* 0x0000009e05057210 */ /* 0x000fe40007ffe0ff */
[----:B---3--:R-:W-:-:S04]  /*11580*/  LEA R8, P0, R4, R12, 0x1 ;  /* 0x0000000c04087211 */ /* 0x008fc800078008ff */
[----:B------:R-:W-:-:S05]  /*11590*/  LEA.HI.X R9, R4, R13, R5, 0x1, P0 ;  /* 0x0000000d04097211 */ /* 0x000fca00000f0c05 */
[----:B------:R-:W3:Y:S01]  /*115a0*/  @P1 LDG.E.LTC128B.U16 R23, desc[UR44][R8.64] ;  /* 0x0000002c08171981 */ /* 0x000ee2000c1e1520 */
[----:B------:R-:W-:Y:S01]  /*115b0*/  BSSY B1, `(.L_x_36) ;  /* 0x0000011000017945 */ /* 0x000fe20003800000 */
[----:B---3--:R-:W-:-:S04]  /*115c0*/  IMAD.U32 R4, R23, 0x10000, RZ ;  /* 0x0001000017047824 */ /* 0x008fc800078e00ff */
[----:B------:R-:W-:-:S04]  /*115d0*/  FMUL R4, R4, R16 ;  /* 0x0000001004047220 */ /* 0x000fc80000400000 */
[----:B--2---:R-:W-:Y:S01]  /*115e0*/  FFMA R7, R11, R2, R4 ;  /* 0x000000020b077223 */ /* 0x004fe20000000004 */
[----:B------:R-:W-:-:S04]  /*115f0*/  LEA R4, P0, R6, UR4, 0x1 ;  /* 0x0000000406047c11 */ /* 0x000fc8000f8008ff */
[----:B------:R-:W-:Y:S02]  /*11600*/  LEA.HI.X R5, R6, UR5, R10, 0x1, P0 ;  /* 0x0000000506057c11 */ /* 0x000fe400080f0c0a */
[----:B------:R-:W-:-:S05]  /*11610*/  F2FP.BF16.F32.PACK_AB R6, RZ, R7 ;  /* 0x00000007ff06723e */ /* 0x000fca00000010ff */
[----:B------:R0:W-:Y:S02]  /*11620*/  @P1 STG.E.U16 desc[UR44][R4.64], R6 ;  /* 0x0000000604001986 */ /* 0x0001e4000c10152c */
[----:B0-----:R-:W-:-:S04]  /*11630*/  IMAD.WIDE.U32 R6, R3, R14, R18 ;  /* 0x0000000e03067225 */ /* 0x001fc800078e0012 */
[----:B------:R-:W-:Y:S02]  /*11640*/  IMAD.IADD R7, R158, 0x1, R7 ;  /* 0x000000019e077824 */ /* 0x000fe400078e0207 */
[----:B------:R-:W-:-:S05]  /*11650*/  IMAD.WIDE.U32 R6, R22, UR42, R6 ;  /* 0x0000002a16067c25 */ /* 0x000fca000f8e0006 */
[----:B------:R-:W-:Y:S02]  /*11660*/  IADD3 R7, R159, R7, RZ ;  /* 0x000000079f077210 */ /* 0x000fe40007ffe0ff */
[----:B------:R-:W-:-:S04]  /*11670*/  LEA R10, P0, R6, R12, 0x1 ;  /* 0x0000000c060a7211 */ /* 0x000fc800078008ff */
[----:B------:R-:W-:Y:S02]  /*11680*/  LEA.HI.X R11, R6, R13, R7, 0x1, P0 ;  /* 0x0000000d060b7211 */ /* 0x000fe400000f0c07 */
[----:B------:R-:W-:-:S13]  /*11690*/  ISETP.GT.AND P0, PT, R0, 0x1, P3 ;  /* 0x000000010000780c */ /* 0x000fda0001f04270 */
[----:B------:R-:W-:Y:S05]  /*116a0*/  @!P0 BRA `(.L_x_37) ;  /* 0x0000000000048947 */ /* 0x000fea0003800000 */
[----:B------:R0:W5:Y:S02]  /*116b0*/  LDG.E.LTC128B.U16 R23, desc[UR44][R10.64+0x2] ;  /* 0x0000022c0a177981 */ /* 0x000164000c1e1520 */
.L_x_37:
[----:B------:R-:W-:Y:S05]  /*116c0*/  BSYNC B1 ;  /* 0x0000000000017941 */ /* 0x000fea0003800000 */
.L_x_36:
[----:B------:R-:W2:Y:S01]  /*116d0*/  LDL.LU R7, [R1+0x4] ;  /* 0x0000040001077983 */ /* 0x000ea20000300800 */
[----:B-----5:R-:W-:Y:S01]  /*116e0*/  IMAD.U32 R6, R23, 0x10000, RZ ;  /* 0x0001000017067824 */ /* 0x020fe200078e00ff */
[C---:B------:R-:W-:Y:S01]  /*116f0*/  SHF.L.U64.HI R157, R14.reuse, 0x3, R15 ;  /* 0x000000030e9d7819 */ /* 0x040fe2000001020f */
[----:B------:R-:W-:Y:S01]  /*11700*/  IMAD.SHL.U32 R156, R14, 0x8, RZ ;  /* 0x000000080e9c7824 */ /* 0x000fe200078e00ff */
[----:B------:R-:W3:Y:S01]  /*11710*/  LDL.LU R160, [R1+0x8] ;  /* 0x0000080001a07983 */ /* 0x000ee20000300800 */
[----:B------:R-:W-:-:S04]  /*11720*/  FMUL R6, R6, R16 ;  /* 0x0000001006067220 */ /* 0x000fc80000400000 */
[----:B--2---:R-:W-:-:S05]  /*11730*/  FFMA R6, R7, R2, R6 ;  /* 0x0000000207067223 */ /* 0x004fca0000000006 */
[----:B------:R-:W-:-:S05]  /*11740*/  F2FP.BF16.F32.PACK_AB R6, RZ, R6 ;  /* 0x00000006ff06723e */ /* 0x000fca00000010ff */
[----:B------:R1:W-:Y:S01]  /*11750*/  @P0 STG.E.U16 desc[UR44][R4.64+0x2], R6 ;  /* 0x0000020604000986 */ /* 0x0003e2000c10152c */
[----:B------:R-:W-:-:S04]  /*11760*/  ISETP.GT.AND P0, PT, R153, 0x8, PT ;  /* 0x000000089900780c */ /* 0x000fc80003f04270 */
[----:B------:R-:W-:Y:S01]  /*11770*/  ISETP.GT.AND P1, PT, R0, RZ, P0 ;  /* 0x000000ff0000720c */ /* 0x000fe20000724270 */
[----:B-1----:R-:W-:-:S05]  /*11780*/  IMAD.WIDE.U32 R6, R3, R14, R156 ;  /* 0x0000000e03067225 */ /* 0x002fca00078e009c */
[----:B------:R-:W-:Y:S02]  /*11790*/  IADD3 R158, R158, R7, RZ ;  /* 0x000000079e9e7210 */ /* 0x000fe40007ffe0ff */
[----:B------:R-:W-:-:S05]  /*117a0*/  IADD3 R7, P2, R154, R6, RZ ;  /* 0x000000069a077210 */ /* 0x000fca0007f5e0ff */
[----:B------:R-:W-:Y:S01]  /*117b0*/  IMAD.X R9, R158, 0x1, R21, P2 ;  /* 0x000000019e097824 */ /* 0x000fe200010e0615 */
[----:B------:R-:W-:-:S04]  /*117c0*/  LEA R8, P2, R7, R12, 0x1 ;  /* 0x0000000c07087211 */ /* 0x000fc800078408ff */
[----:B------:R-:W-:-:S05]  /*117d0*/  LEA.HI.X R9, R7, R13, R9, 0x1, P2 ;  /* 0x0000000d07097211 */ /* 0x000fca00010f0c09 */
[----:B------:R1:W2:Y:S01]  /*117e0*/  @P1 LDG.E.LTC128B.U16 R23, desc[UR44][R8.64] ;  /* 0x0000002c08171981 */ /* 0x0002a2000c1e1520 */
[----:B------:R-:W-:Y:S01]  /*117f0*/  IADD3 R6, P2, R18, R6, RZ ;  /* 0x0000000612067210 */ /* 0x000fe20007f5e0ff */
[----:B------:R-:W-:Y:S01]  /*11800*/  BSSY B1, `(.L_x_38) ;  /* 0x0000016000017945 */ /* 0x000fe20003800000 */
[----:B------:R-:W-:-:S03]  /*11810*/  ISETP.GT.AND P4, PT, R0, 0x1, P0 ;  /* 0x000000010000780c */ /* 0x000fc60000784270 */
[----:B------:R-:W-:Y:S02]  /*11820*/  IMAD.X R7, R19, 0x1, R158, P2 ;  /* 0x0000000113077824 */ /* 0x000fe400010e069e */
[----:B------:R-:W-:Y:S02]  /*11830*/  IMAD.U32 R158, RZ, RZ, UR9 ;  /* 0x00000009ff9e7e24 */ /* 0x000fe4000f8e00ff */
[----:B------:R-:W-:-:S05]  /*11840*/  IMAD.WIDE.U32 R6, R22, UR42, R6 ;  /* 0x0000002a16067c25 */ /* 0x000fca000f8e0006 */
[----:B------:R-:W-:Y:S02]  /*11850*/  IADD3 R7, R159, R7, RZ ;  /* 0x000000079f077210 */ /* 0x000fe40007ffe0ff */
[----:B-1----:R-:W-:-:S04]  /*11860*/  LEA R8, P2, R6, R12, 0x1 ;  /* 0x0000000c06087211 */ /* 0x002fc800078408ff */
[----:B------:R-:W-:Y:S01]  /*11870*/  LEA.HI.X R9, R6, R13, R7, 0x1, P2 ;  /* 0x0000000d06097211 */ /* 0x000fe200010f0c07 */
[----:B--2---:R-:W-:-:S04]  /*11880*/  IMAD.U32 R6, R23, 0x10000, RZ ;  /* 0x0001000017067824 */ /* 0x004fc800078e00ff */
[----:B------:R-:W-:-:S04]  /*11890*/  FMUL R6, R6, R16 ;  /* 0x0000001006067220 */ /* 0x000fc80000400000 */
[----:B---3--:R-:W-:Y:S01]  /*118a0*/  FFMA R7, R160, R2, R6 ;  /* 0x00000002a0077223 */ /* 0x008fe20000000006 */
[----:B------:R-:W-:Y:S01]  /*118b0*/  IMAD.U32 R160, RZ, RZ, UR8 ;  /* 0x00000008ffa07e24 */ /* 0x000fe2000f8e00ff */
[----:B------:R-:W-:-:S03]  /*118c0*/  MOV R6, UR8 ;  /* 0x0000000800067c02 */ /* 0x000fc60008000f00 */
[----:B------:R-:W-:Y:S01]  /*118d0*/  IMAD.SHL.U32 R160, R160, 0x10, RZ ;  /* 0x00000010a0a07824 */ /* 0x000fe200078e00ff */
[----:B------:R-:W-:Y:S02]  /*118e0*/  SHF.L.U64.HI R158, R6, 0x4, R158 ;  /* 0x00000004069e7819 */ /* 0x000fe4000001029e */
[----:B------:R-:W-:Y:S02]  /*118f0*/  F2FP.BF16.F32.PACK_AB R7, RZ, R7 ;  /* 0x00000007ff07723e */ /* 0x000fe400000010ff */
[----:B------:R-:W-:Y:S02]  /*11900*/  IADD3 R6, P2, R160, R4, RZ ;  /* 0x00000004a0067210 */ /* 0x000fe40007f5e0ff */
[----:B------:R-:W-:Y:S02]  /*11910*/  PRMT R161, R7, 0x7610, R161 ;  /* 0x0000761007a17816 */ /* 0x000fe400000000a1 */
[----:B------:R-:W-:-:S05]  /*11920*/  IADD3.X R7, R158, R5, RZ, P2, !PT ;  /* 0x000000059e077210 */ /* 0x000fca00017fe4ff */
[----:B------:R1:W-:Y:S01]  /*11930*/  @P1 STG.E.U16 desc[UR44][R6.64], R161 ;  /* 0x000000a106001986 */ /* 0x0003e2000c10152c */
[----:B------:R-:W-:Y:S05]  /*11940*/  @!P4 BRA `(.L_x_39) ;  /* 0x000000000004c947 */ /* 0x000fea0003800000 */
[----:B------:R2:W5:Y:S02]  /*11950*/  LDG.E.LTC128B.U16 R23, desc[UR44][R8.64+0x2] ;  /* 0x0000022c08177981 */ /* 0x000564000c1e1520 */
.L_x_39:
[----:B------:R-:W-:Y:S05]  /*11960*/  BSYNC B1 ;  /* 0x0000000000017941 */ /* 0x000fea0003800000 */
.L_x_38:
[----:B------:R-:W3:Y:S01]  /*11970*/  LDL.LU R162, [R1+0xc] ;  /* 0x00000c0001a27983 */ /* 0x000ee20000300800 */
[----:B-1---5:R-:W-:Y:S01]  /*11980*/  IMAD.U32 R161, R23, 0x10000, RZ ;  /* 0x0001000017a17824 */ /* 0x022fe200078e00ff */
[----:B------:R-:W-:Y:S01]  /*11990*/  ISETP.GT.AND P1, PT, R0, 0x8, P3 ;  /* 0x000000080000780c */ /* 0x000fe20001f24270 */
[----:B------:R-:W-:Y:S02]  /*119a0*/  BSSY B1, `(.L_x_40) ;  /* 0x0000007000017945 */ /* 0x000fe40003800000 */
[----:B------:R-:W-:-:S04]  /*119b0*/  FMUL R161, R161, R16 ;  /* 0x00000010a1a17220 */ /* 0x000fc80000400000 */
[----:B---3--:R-:W-:-:S05]  /*119c0*/  FFMA R161, R162, R2, R161 ;  /* 0x00000002a2a17223 */ /* 0x008fca00000000a1 */
[----:B------:R-:W-:-:S05]  /*119d0*/  F2FP.BF16.F32.PACK_AB R161, RZ, R161 ;  /* 0x000000a1ffa1723e */ /* 0x000fca00000010ff */
[----:B------:R1:W-:Y:S01]  /*119e0*/  @P4 STG.E.U16 desc[UR44][R6.64+0x2], R161 ;  /* 0x000002a106004986 */ /* 0x0003e2000c10152c */
[----:B------:R-:W-:Y:S05]  /*119f0*/  @!P1 BRA `(.L_x_41) ;  /* 0x0000000000049947 */ /* 0x000fea0003800000 */
[----:B------:R3:W5:Y:S02]  /*11a00*/  LDG.E.LTC128B.U16 R23, desc[UR44][R10.64+0x10] ;  /* 0x0000102c0a177981 */ /* 0x000764000c1e1520 */
.L_x_41:
[----:B------:R-:W-:Y:S05]  /*11a10*/  BSYNC B1 ;  /* 0x0000000000017941 */ /* 0x000fea0003800000 */
.L_x_40:
[----:B------:R-:W4:Y:S01]  /*11a20*/  LDL.LU R162, [R1+0x10] ;  /* 0x0000100001a27983 */ /* 0x000f220000300800 */
[----:B-1---5:R-:W-:Y:S01]  /*11a30*/  IMAD.U32 R161, R23, 0x10000, RZ ;  /* 0x0001000017a17824 */ /* 0x022fe200078e00ff */
[----:B------:R-:W-:Y:S01]  /*11a40*/  ISETP.GT.AND P2, PT, R0, 0x9, P3 ;  /* 0x000000090000780c */ /* 0x000fe20001f44270 */
[----:B------:R-:W-:Y:S02]  /*11a50*/  BSSY B1, `(.L_x_42) ;  /* 0x0000007000017945 */ /* 0x000fe40003800000 */
[----:B------:R-:W-:-:S04]  /*11a60*/  FMUL R161, R161, R16 ;  /* 0x00000010a1a17220 */ /* 0x000fc80000400000 */
[----:B----4-:R-:W-:-:S05]  /*11a70*/  FFMA R161, R162, R2, R161 ;  /* 0x00000002a2a17223 */ /* 0x010fca00000000a1 */
[----:B------:R-:W-:-:S05]  /*11a80*/  F2FP.BF16.F32.PACK_AB R161, RZ, R161 ;  /* 0x000000a1ffa1723e */ /* 0x000fca00000010ff */
[----:B------:R1:W-:Y:S01]  /*11a90*/  @P1 STG.E.U16 desc[UR44][R4.64+0x10], R161 ;  /* 0x000010a104001986 */ /* 0x0003e2000c10152c */
[----:B------:R-:W-:Y:S05]  /*11aa0*/  @!P2 BRA `(.L_x_43) ;  /* 0x000000000004a947 */ /* 0x000fea0003800000 */
[----:B------:R4:W5:Y:S02]  /*11ab0*/  LDG.E.LTC128B.U16 R23, desc[UR44][R10.64+0x12] ;  /* 0x0000122c0a177981 */ /* 0x000964000c1e1520 */
.L_x_43:
[----:B------:R-:W-:Y:S05]  /*11ac0*/  BSYNC B1 ;  /* 0x0000000000017941 */ /* 0x000fea0003800000 */
.L_x_42:
[----:B------:R-:W2:Y:S01]  /*11ad0*/  LDL.LU R162, [R1+0x14] ;  /* 0x0000140001a27983 */ /* 0x000ea20000300800 */
[----:B-1---5:R-:W-:Y:S01]  /*11ae0*/  SHF.L.U32 R161, R23, 0x10, RZ ;  /* 0x0000001017a17819 */ /* 0x022fe200000006ff */
[----:B------:R-:W-:Y:S01]  /*11af0*/  BSSY B1, `(.L_x_44) ;  /* 0x0000008000017945 */ /* 0x000fe20003800000 */
[----:B------:R-:W-:-:S03]  /*11b00*/  ISETP.GT.AND P1, PT, R0, 0x8, P0 ;  /* 0x000000080000780c */ /* 0x000fc60000724270 */
[----:B------:R-:W-:-:S04]  /*11b10*/  FMUL R161, R161, R16 ;  /* 0x00000010a1a17220 */ /* 0x000fc80000400000 */
[----:B--2---:R-:W-:-:S05]  /*11b20*/  FFMA R161, R162, R2, R161 ;  /* 0x00000002a2a17223 */ /* 0x004fca00000000a1 */
[----:B------:R-:W-:-:S05]  /*11b30*/  F2FP.BF16.F32.PACK_AB R161, RZ, R161 ;  /* 0x000000a1ffa1723e */ /* 0x000fca00000010ff */
[----:B------:R1:W-:Y:S01]  /*11b40*/  @P2 STG.E.U16 desc[UR44][R4.64+0x12], R161 ;  /* 0x000012a104002986 */ /* 0x0003e2000c10152c */
[----:B------:R-:W-:Y:S05]  /*11b50*/  @!P1 BRA `(.L_x_45) ;  /* 0x0000000000049947 */ /* 0x000fea0003800000 */
[----:B------:R2:W5:Y:S02]  /*11b60*/  LDG.E.LTC128B.U16 R23, desc[UR44][R8.64+0x10] ;  /* 0x0000102c08177981 */ /* 0x000564000c1e1520 */
.L_x_45:
[----:B------:R-:W-:Y:S05]  /*11b70*/  BSYNC B1 ;  /* 0x0000000000017941 */ /* 0x000fea0003800000 */
.L_x_44:
        /* <DEDUP_REMOVED lines=10> */
.L_x_47:
[----:B------:R-:W-:Y:S05]  /*11c20*/  BSYNC B1 ;  /* 0x0000000000017941 */ /* 0x000fea0003800000 */
.L_x_46:
[----:B------:R-:W2:Y:S01]  /*11c30*/  LDL.LU R162, [R1+0x1c] ;  /* 0x00001c0001a27983 */ /* 0x000ea20000300800 */
[----:B-1---5:R-:W-:Y:S01]  /*11c40*/  IMAD.U32 R161, R23, 0x10000, RZ ;  /* 0x0001000017a17824 */ /* 0x022fe200078e00ff */
[----:B------:R-:W-:Y:S01]  /*11c50*/  ISETP.GT.AND P1, PT, R0, 0x10, P3 ;  /* 0x000000100000780c */ /* 0x000fe20001f24270 */
[----:B------:R-:W-:Y:S02]  /*11c60*/  BSSY B1, `(.L_x_48) ;  /* 0x0000007000017945 */ /* 0x000fe40003800000 */
[----:B------:R-:W-:-:S04]  /*11c70*/  FMUL R161, R161, R16 ;  /* 0x00000010a1a17220 */ /* 0x000fc80000400000 */
[----:B--2---:R-:W-:-:S05]  /*11c80*/  FFMA R161, R162, R2, R161 ;  /* 0x00000002a2a17223 */ /* 0x004fca00000000a1 */
[----:B------:R-:W-:-:S05]  /*11c90*/  F2FP.BF16.F32.PACK_AB R161, RZ, R161 ;  /* 0x000000a1ffa1723e */ /* 0x000fca00000010ff */
[----:B------:R1:W-:Y:S01]  /*11ca0*/  @P2 STG.E.U16 desc[UR44][R6.64+0x12], R161 ;  /* 0x000012a106002986 */ /* 0x0003e2000c10152c */
[----:B------:R-:W-:Y:S05]  /*11cb0*/  @!P1 BRA `(.L_x_49) ;  /* 0x0000000000049947 */ /* 0x000fea0003800000 */
[----:B------:R2:W5:Y:S02]  /*11cc0*/  LDG.E.LTC128B.U16 R23, desc[UR44][R10.64+0x20] ;  /* 0x0000202c0a177981 */ /* 0x000564000c1e1520 */
.L_x_49:
[----:B------:R-:W-:Y:S05]  /*11cd0*/  BSYNC B1 ;  /* 0x0000000000017941 */ /* 0x000fea0003800000 */
.L_x_48:
[----:B------:R-:W3:Y:S01]  /*11ce0*/  LDL.LU R162, [R1+0x20] ;  /* 0x0000200001a27983 */ /* 0x000ee20000300800 */
[----:B-1---5:R-:W-:Y:S01]  /*11cf0*/  SHF.L.U32 R161, R23, 0x10, RZ ;  /* 0x0000001017a17819 */ /* 0x022fe200000006ff */
[----:B------:R-:W-:Y:S01]  /*11d00*/  BSSY B1, `(.L_x_50) ;  /* 0x0000008000017945 */ /* 0x000fe20003800000 */
[----:B------:R-:W-:-:S03]  /*11d10*/  ISETP.GT.AND P2, PT, R0, 0x11, P3 ;  /* 0x000000110000780c */ /* 0x000fc60001f44270 */
[----:B------:R-:W-:-:S04]  /*11d20*/  FMUL R161, R161, R16 ;  /* 0x00000010a1a17220 */ /* 0x000fc80000400000 */
[----:B---3--:R-:W-:-:S05]  /*11d30*/  FFMA R161, R162, R2, R161 ;  /* 0x00000002a2a17223 */ /* 0x008fca00000000a1 */
[----:B------:R-:W-:-:S05]  /*11d40*/  F2FP.BF16.F32.PACK_AB R161, RZ, R161 ;  /* 0x000000a1ffa1723e */ /* 0x000fca00000010ff */
[----:B------:R1:W-:Y:S01]  /*11d50*/  @P1 STG.E.U16 desc[UR44][R4.64+0x20], R161 ;  /* 0x000020a104001986 */ /* 0x0003e2000c10152c */
[----:B------:R-:W-:Y:S05]  /*11d60*/  @!P2 BRA `(.L_x_51) ;  /* 0x000000000004a947 */ /* 0x000fea0003800000 */
[----:B------:R3:W5:Y:S02]  /*11d70*/  LDG.E.LTC128B.U16 R23, desc[UR44][R10.64+0x22] ;  /* 0x0000222c0a177981 */ /* 0x000764000c1e1520 */
.L_x_51:
[----:B------:R-:W-:Y:S05]  /*11d80*/  BSYNC B1 ;  /* 0x0000000000017941 */ /* 0x000fea0003800000 */
.L_x_50:
        /* <DEDUP_REMOVED lines=10> */
.L_x_53:
[----:B------:R-:W-:Y:S05]  /*11e30*/  BSYNC B1 ;  /* 0x0000000000017941 */ /* 0x000fea0003800000 */
.L_x_52:
        /* <DEDUP_REMOVED lines=10> */
.L_x_55:
[----:B------:R-:W-:Y:S05]  /*11ee0*/  BSYNC B1 ;  /* 0x0000000000017941 */ /* 0x000fea0003800000 */
.L_x_54:
        /* <DEDUP_REMOVED lines=10> */
.L_x_57:
[----:B------:R-:W-:Y:S05]  /*11f90*/  BSYNC B1 ;  /* 0x0000000000017941 */ /* 0x000fea0003800000 */
.L_x_56:
        /* <DEDUP_REMOVED lines=10> */
.L_x_59:
[----:B------:R-:W-:Y:S05]  /*12040*/  BSYNC B1 ;  /* 0x0000000000017941 */ /* 0x000fea0003800000 */
.L_x_58:
        /* <DEDUP_REMOVED lines=10> */
.L_x_61:
[----:B------:R-:W-:Y:S05]  /*120f0*/  BSYNC B1 ;  /* 0x0000000000017941 */ /* 0x000fea0003800000 */
.L_x_60:
        /* <DEDUP_REMOVED lines=10> */
.L_x_63:
[----:B------:R-:W-:Y:S05]  /*121a0*/  BSYNC B1 ;  /* 0x0000000000017941 */ /* 0x000fea0003800000 */
.L_x_62:
        /* <DEDUP_REMOVED lines=10> */
.L_x_65:
[----:B------:R-:W-:Y:S05]  /*12250*/  BSYNC B1 ;  /* 0x0000000000017941 */ /* 0x000fea0003800000 */
.L_x_64:
        /* <DEDUP_REMOVED lines=10> */
.L_x_67:
[----:B------:R-:W-:Y:S05]  /*12300*/  BSYNC B1 ;  /* 0x0000000000017941 */ /* 0x000fea0003800000 */
.L_x_66:
        /* <DEDUP_REMOVED lines=10> */
.L_x_69:
[----:B------:R-:W-:Y:S05]  /*123b0*/  BSYNC B1 ;  /* 0x0000000000017941 */ /* 0x000fea0003800000 */
.L_x_68:
        /* <DEDUP_REMOVED lines=10> */
.L_x_71:
[----:B------:R-:W-:Y:S05]  /*12460*/  BSYNC B1 ;  /* 0x0000000000017941 */ /* 0x000fea0003800000 */
.L_x_70:
        /* <DEDUP_REMOVED lines=10> */
.L_x_73:
[----:B------:R-:W-:Y:S05]  /*12510*/  BSYNC B1 ;  /* 0x0000000000017941 */ /* 0x000fea0003800000 */
.L_x_72:
        /* <DEDUP_REMOVED lines=10> */
.L_x_75:
[----:B------:R-:W-:Y:S05]  /*125c0*/  BSYNC B1 ;  /* 0x0000000000017941 */ /* 0x000fea0003800000 */
.L_x_74:
        /* <DEDUP_REMOVED lines=10> */
.L_x_77:
[----:B------:R-:W-:Y:S05]  /*12670*/  BSYNC B1 ;  /* 0x0000000000017941 */ /* 0x000fea0003800000 */
.L_x_76:
        /* <DEDUP_REMOVED lines=10> */
.L_x_79:
[----:B------:R-:W-:Y:S05]  /*12720*/  BSYNC B1 ;  /* 0x0000000000017941 */ /* 0x000fea0003800000 */
.L_x_78:
        /* <DEDUP_REMOVED lines=10> */
.L_x_81:
[----:B------:R-:W-:Y:S05]  /*127d0*/  BSYNC B1 ;  /* 0x0000000000017941 */ /* 0x000fea0003800000 */
.L_x_80:
        /* <DEDUP_REMOVED lines=10> */
.L_x_83:
[----:B------:R-:W-:Y:S05]  /*12880*/  BSYNC B1 ;  /* 0x0000000000017941 */ /* 0x000fea0003800000 */
.L_x_82:
        /* <DEDUP_REMOVED lines=10> */
.L_x_85:
[----:B------:R-:W-:Y:S05]  /*12930*/  BSYNC B1 ;  /* 0x0000000000017941 */ /* 0x000fea0003800000 */
.L_x_84:
        /* <DEDUP_REMOVED lines=10> */
.L_x_87:
[----:B------:R-:W-:Y:S05]  /*129e0*/  BSYNC B1 ;  /* 0x0000000000017941 */ /* 0x000fea0003800000 */
.L_x_86:
        /* <DEDUP_REMOVED lines=10> */
.L_x_89:
[----:B------:R-:W-:Y:S05]  /*12a90*/  BSYNC B1 ;  /* 0x0000000000017941 */ /* 0x000fea0003800000 */
.L_x_88:
        /* <DEDUP_REMOVED lines=10> */
.L_x_91:
[----:B------:R-:W-:Y:S05]  /*12b40*/  BSYNC B1 ;  /* 0x0000000000017941 */ /* 0x000fea0003800000 */
.L_x_90:
        /* <DEDUP_REMOVED lines=10> */
.L_x_93:
[----:B------:R-:W-:Y:S05]  /*12bf0*/  BSYNC B1 ;  /* 0x0000000000017941 */ /* 0x000fea0003800000 */
.L_x_92:
        /* <DEDUP_REMOVED lines=10> */
.L_x_95:
[----:B------:R-:W-:Y:S05]  /*12ca0*/  BSYNC B1 ;  /* 0x0000000000017941 */ /* 0x000fea0003800000 */
.L_x_94:
        /* <DEDUP_REMOVED lines=10> */
.L_x_97:
[----:B------:R-:W-:Y:S05]  /*12d50*/  BSYNC B1 ;  /* 0x0000000000017941 */ /* 0x000fea0003800000 */
.L_x_96:
        /* <DEDUP_REMOVED lines=10> */
.L_x_99:
[----:B------:R-:W-:Y:S05]  /*12e00*/  BSYNC B1 ;  /* 0x0000000000017941 */ /* 0x000fea0003800000 */
.L_x_98:
        /* <DEDUP_REMOVED lines=10> */
.L_x_101:
[----:B------:R-:W-:Y:S05]  /*12eb0*/  BSYNC B1 ;  /* 0x0000000000017941 */ /* 0x000fea0003800000 */
.L_x_100:
        /* <DEDUP_REMOVED lines=10> */
.L_x_103:
[----:B------:R-:W-:Y:S05]  /*12f60*/  BSYNC B1 ;  /* 0x0000000000017941 */ /* 0x000fea0003800000 */
.L_x_102:
        /* <DEDUP_REMOVED lines=10> */
.L_x_105:
[----:B------:R-:W-:Y:S05]  /*13010*/  BSYNC B1 ;  /* 0x0000000000017941 */ /* 0x000fea0003800000 */
.L_x_104:
        /* <DEDUP_REMOVED lines=10> */
.L_x_107:
[----:B------:R-:W-:Y:S05]  /*130c0*/  BSYNC B1 ;  /* 0x0000000000017941 */ /* 0x000fea0003800000 */
.L_x_106:
        /* <DEDUP_REMOVED lines=10> */
.L_x_109:
[----:B------:R-:W-:Y:S05]  /*13170*/  BSYNC B1 ;  /* 0x0000000000017941 */ /* 0x000fea0003800000 */
.L_x_108:
        /* <DEDUP_REMOVED lines=10> */
.L_x_111:
[----:B------:R-:W-:Y:S05]  /*13220*/  BSYNC B1 ;  /* 0x0000000000017941 */ /* 0x000fea0003800000 */
.L_x_110:
        /* <DEDUP_REMOVED lines=10> */
.L_x_113:
[----:B------:R-:W-:Y:S05]  /*132d0*/  BSYNC B1 ;  /* 0x0000000000017941 */ /* 0x000fea0003800000 */
.L_x_112:
        /* <DEDUP_REMOVED lines=10> */
.L_x_115:
[----:B------:R-:W-:Y:S05]  /*13380*/  BSYNC B1 ;  /* 0x0000000000017941 */ /* 0x000fea0003800000 */
.L_x_114:
        /* <DEDUP_REMOVED lines=10> */
.L_x_117:
[----:B------:R-:W-:Y:S05]  /*13430*/  BSYNC B1 ;  /* 0x0000000000017941 */ /* 0x000fea0003800000 */
.L_x_116:
        /* <DEDUP_REMOVED lines=10> */
.L_x_119:
[----:B------:R-:W-:Y:S05]  /*134e0*/  BSYNC B1 ;  /* 0x0000000000017941 */ /* 0x000fea0003800000 */
.L_x_118:
        /* <DEDUP_REMOVED lines=10> */
.L_x_121:
[----:B------:R-:W-:Y:S05]  /*13590*/  BSYNC B1 ;  /* 0x0000000000017941 */ /* 0x000fea0003800000 */
.L_x_120:
        /* <DEDUP_REMOVED lines=10> */
.L_x_123:
[----:B------:R-:W-:Y:S05]  /*13640*/  BSYNC B1 ;  /* 0x0000000000017941 */ /* 0x000fea0003800000 */
.L_x_122:
        /* <DEDUP_REMOVED lines=10> */
.L_x_125:
[----:B------:R-:W-:Y:S05]  /*136f0*/  BSYNC B1 ;  /* 0x0000000000017941 */ /* 0x000fea0003800000 */
.L_x_124:
        /* <DEDUP_REMOVED lines=10> */
.L_x_127:
[----:B------:R-:W-:Y:S05]  /*137a0*/  BSYNC B1 ;  /* 0x0000000000017941 */ /* 0x000fea0003800000 */
.L_x_126:
        /* <DEDUP_REMOVED lines=10> */
.L_x_129:
[----:B------:R-:W-:Y:S05]  /*13850*/  BSYNC B1 ;  /* 0x0000000000017941 */ /* 0x000fea0003800000 */
.L_x_128:
        /* <DEDUP_REMOVED lines=10> */
.L_x_131:
[----:B------:R-:W-:Y:S05]  /*13900*/  BSYNC B1 ;  /* 0x0000000000017941 */ /* 0x000fea0003800000 */
.L_x_130:
        /* <DEDUP_REMOVED lines=10> */
.L_x_133:
[----:B------:R-:W-:Y:S05]  /*139b0*/  BSYNC B1 ;  /* 0x0000000000017941 */ /* 0x000fea0003800000 */
.L_x_132:
        /* <DEDUP_REMOVED lines=10> */
.L_x_135:
[----:B------:R-:W-:Y:S05]  /*13a60*/  BSYNC B1 ;  /* 0x0000000000017941 */ /* 0x000fea0003800000 */
.L_x_134:
        /* <DEDUP_REMOVED lines=10> */
.L_x_137:
[----:B------:R-:W-:Y:S05]  /*13b10*/  BSYNC B1 ;  /* 0x0000000000017941 */ /* 0x000fea0003800000 */
.L_x_136:
        /* <DEDUP_REMOVED lines=10> */
.L_x_139:
[----:B------:R-:W-:Y:S05]  /*13bc0*/  BSYNC B1 ;  /* 0x0000000000017941 */ /* 0x000fea0003800000 */
.L_x_138:
        /* <DEDUP_REMOVED lines=10> */
.L_x_141:
[----:B------:R-:W-:Y:S05]  /*13c70*/  BSYNC B1 ;  /* 0x0000000000017941 */ /* 0x000fea0003800000 */
.L_x_140:
        /* <DEDUP_REMOVED lines=10> */
.L_x_143:
[----:B------:R-:W-:Y:S05]  /*13d20*/  BSYNC B1 ;  /* 0x0000000000017941 */ /* 0x000fea0003800000 */
.L_x_142:
        /* <DEDUP_REMOVED lines=10> */
.L_x_145:
[----:B------:R-:W-:Y:S05]  /*13dd0*/  BSYNC B1 ;  /* 0x0000000000017941 */ /* 0x000fea0003800000 */
.L_x_144:
        /* <DEDUP_REMOVED lines=10> */
.L_x_147:
[----:B------:R-:W-:Y:S05]  /*13e80*/  BSYNC B1 ;  /* 0x0000000000017941 */ /* 0x000fea0003800000 */
.L_x_146:
        /* <DEDUP_REMOVED lines=10> */
.L_x_149:
[----:B------:R-:W-:Y:S05]  /*13f30*/  BSYNC B1 ;  /* 0x0000000000017941 */ /* 0x000fea0003800000 */
.L_x_148:
        /* <DEDUP_REMOVED lines=10> */
.L_x_151:
[----:B------:R-:W-:Y:S05]  /*13fe0*/  BSYNC B1 ;  /* 0x0000000000017941 */ /* 0x000fea0003800000 */
.L_x_150:
        /* <DEDUP_REMOVED lines=10> */
.L_x_153:
[----:B------:R-:W-:Y:S05]  /*14090*/  BSYNC B1 ;  /* 0x0000000000017941 */ /* 0x000fea0003800000 */
.L_x_152:
        /* <DEDUP_REMOVED lines=10> */
.L_x_155:
[----:B------:R-:W-:Y:S05]  /*14140*/  BSYNC B1 ;  /* 0x0000000000017941 */ /* 0x000fea0003800000 */
.L_x_154:
        /* <DEDUP_REMOVED lines=10> */
.L_x_157:
[----:B------:R-:W-:Y:S05]  /*141f0*/  BSYNC B1 ;  /* 0x0000000000017941 */ /* 0x000fea0003800000 */
.L_x_156:
        /* <DEDUP_REMOVED lines=10> */
.L_x_159:
[----:B------:R-:W-:Y:S05]  /*142a0*/  BSYNC B1 ;  /* 0x0000000000017941 */ /* 0x000fea0003800000 */
.L_x_158:
        /* <DEDUP_REMOVED lines=10> */
.L_x_161:
[----:B------:R-:W-:Y:S05]  /*14350*/  BSYNC B1 ;  /* 0x0000000000017941 */ /* 0x000fea0003800000 */
.L_x_160:
        /* <DEDUP_REMOVED lines=10> */
.L_x_163:
[----:B------:R-:W-:Y:S05]  /*14400*/  BSYNC B1 ;  /* 0x0000000000017941 */ /* 0x000fea0003800000 */
.L_x_162:
        /* <DEDUP_REMOVED lines=10> */
.L_x_165:
[----:B------:R-:W-:Y:S05]  /*144b0*/  BSYNC B1 ;  /* 0x0000000000017941 */ /* 0x000fea0003800000 */
.L_x_164:
        /* <DEDUP_REMOVED lines=10> */
.L_x_167:
[----:B------:R-:W-:Y:S05]  /*14560*/  BSYNC B1 ;  /* 0x0000000000017941 */ /* 0x000fea0003800000 */
.L_x_166:
        /* <DEDUP_REMOVED lines=10> */
.L_x_169:
[----:B------:R-:W-:Y:S05]  /*14610*/  BSYNC B1 ;  /* 0x0000000000017941 */ /* 0x000fea0003800000 */
.L_x_168:
        /* <DEDUP_REMOVED lines=10> */
.L_x_171:
[----:B------:R-:W-:Y:S05]  /*146c0*/  BSYNC B1 ;  /* 0x0000000000017941 */ /* 0x000fea0003800000 */
.L_x_170:
        /* <DEDUP_REMOVED lines=10> */
.L_x_173:
[----:B------:R-:W-:Y:S05]  /*14770*/  BSYNC B1 ;  /* 0x0000000000017941 */ /* 0x000fea0003800000 */
.L_x_172:
        /* <DEDUP_REMOVED lines=10> */
.L_x_175:
[----:B------:R-:W-:Y:S05]  /*14820*/  BSYNC B1 ;  /* 0x0000000000017941 */ /* 0x000fea0003800000 */
.L_x_174:
        /* <DEDUP_REMOVED lines=10> */
.L_x_177:
[----:B------:R-:W-:Y:S05]  /*148d0*/  BSYNC B1 ;  /* 0x0000000000017941 */ /* 0x000fea0003800000 */
.L_x_176:
        /* <DEDUP_REMOVED lines=10> */
.L_x_179:
[----:B------:R-:W-:Y:S05]  /*14980*/  BSYNC B1 ;  /* 0x0000000000017941 */ /* 0x000fea0003800000 */
.L_x_178:
        /* <DEDUP_REMOVED lines=10> */
.L_x_181:
[----:B------:R-:W-:Y:S05]  /*14a30*/  BSYNC B1 ;  /* 0x0000000000017941 */ /* 0x000fea0003800000 */
.L_x_180:
        /* <DEDUP_REMOVED lines=10> */
.L_x_183:
[----:B------:R-:W-:Y:S05]  /*14ae0*/  BSYNC B1 ;  /* 0x0000000000017941 */ /* 0x000fea0003800000 */
.L_x_182:
        /* <DEDUP_REMOVED lines=10> */
.L_x_185:
[----:B------:R-:W-:Y:S05]  /*14b90*/  BSYNC B1 ;  /* 0x0000000000017941 */ /* 0x000fea0003800000 */
.L_x_184:
        /* <DEDUP_REMOVED lines=10> */
.L_x_187:
[----:B------:R-:W-:Y:S05]  /*14c40*/  BSYNC B1 ;  /* 0x0000000000017941 */ /* 0x000fea0003800000 */
.L_x_186:
        /* <DEDUP_REMOVED lines=10> */
.L_x_189:
[----:B------:R-:W-:Y:S05]  /*14cf0*/  BSYNC B1 ;  /* 0x0000000000017941 */ /* 0x000fea0003800000 */
.L_x_188:
        /* <DEDUP_REMOVED lines=10> */
.L_x_191:
[----:B------:R-:W-:Y:S05]  /*14da0*/  BSYNC B1 ;  /* 0x0000000000017941 */ /* 0x000fea0003800000 */
.L_x_190:
        /* <DEDUP_REMOVED lines=10> */
.L_x_193:
[----:B------:R-:W-:Y:S05]  /*14e50*/  BSYNC B1 ;  /* 0x0000000000017941 */ /* 0x000fea0003800000 */
.L_x_192:
        /* <DEDUP_REMOVED lines=10> */
.L_x_195:
[----:B------:R-:W-:Y:S05]  /*14f00*/  BSYNC B1 ;  /* 0x0000000000017941 */ /* 0x000fea0003800000 */
.L_x_194:
        /* <DEDUP_REMOVED lines=10> */
.L_x_197:
[----:B------:R-:W-:Y:S05]  /*14fb0*/  BSYNC B1 ;  /* 0x0000000000017941 */ /* 0x000fea0003800000 */
.L_x_196:
        /* <DEDUP_REMOVED lines=10> */
.L_x_199:
[----:B------:R-:W-:Y:S05]  /*15060*/  BSYNC B1 ;  /* 0x0000000000017941 */ /* 0x000fea0003800000 */
.L_x_198:
        /* <DEDUP_REMOVED lines=10> */
.L_x_201:
[----:B------:R-:W-:Y:S05]  /*15110*/  BSYNC B1 ;  /* 0x0000000000017941 */ /* 0x000fea0003800000 */
.L_x_200:
        /* <DEDUP_REMOVED lines=10> */
.L_x_203:
[----:B------:R-:W-:Y:S05]  /*151c0*/  BSYNC B1 ;  /* 0x0000000000017941 */ /* 0x000fea0003800000 */
.L_x_202:
        /* <DEDUP_REMOVED lines=10> */
.L_x_205:
[----:B------:R-:W-:Y:S05]  /*15270*/  BSYNC B1 ;  /* 0x0000000000017941 */ /* 0x000fea0003800000 */
.L_x_204:
        /* <DEDUP_REMOVED lines=10> */
.L_x_207:
[----:B------:R-:W-:Y:S05]  /*15320*/  BSYNC B1 ;  /* 0x0000000000017941 */ /* 0x000fea0003800000 */
.L_x_206:
        /* <DEDUP_REMOVED lines=10> */
.L_x_209:
[----:B------:R-:W-:Y:S05]  /*153d0*/  BSYNC B1 ;  /* 0x0000000000017941 */ /* 0x000fea0003800000 */
.L_x_208:
        /* <DEDUP_REMOVED lines=10> */
.L_x_211:
[----:B------:R-:W-:Y:S05]  /*15480*/  BSYNC B1 ;  /* 0x0000000000017941 */ /* 0x000fea0003800000 */
.L_x_210:
        /* <DEDUP_REMOVED lines=10> */
.L_x_213:
[----:B------:R-:W-:Y:S05]  /*15530*/  BSYNC B1 ;  /* 0x0000000000017941 */ /* 0x000fea0003800000 */
.L_x_212:
        /* <DEDUP_REMOVED lines=10> */
.L_x_215:
[----:B------:R-:W-:Y:S05]  /*155e0*/  BSYNC B1 ;  /* 0x0000000000017941 */ /* 0x000fea0003800000 */
.L_x_214:
        /* <DEDUP_REMOVED lines=10> */
.L_x_217:
[----:B------:R-:W-:Y:S05]  /*15690*/  BSYNC B1 ;  /* 0x0000000000017941 */ /* 0x000fea0003800000 */
.L_x_216:
        /* <DEDUP_REMOVED lines=10> */
.L_x_219:
[----:B------:R-:W-:Y:S05]  /*15740*/  BSYNC B1 ;  /* 0x0000000000017941 */ /* 0x000fea0003800000 */
.L_x_218:
        /* <DEDUP_REMOVED lines=10> */
.L_x_221:
[----:B------:R-:W-:Y:S05]  /*157f0*/  BSYNC B1 ;  /* 0x0000000000017941 */ /* 0x000fea0003800000 */
.L_x_220:
        /* <DEDUP_REMOVED lines=10> */
.L_x_223:
[----:B------:R-:W-:Y:S05]  /*158a0*/  BSYNC B1 ;  /* 0x0000000000017941 */ /* 0x000fea0003800000 */
.L_x_222:
        /* <DEDUP_REMOVED lines=10> */
.L_x_225:
[----:B------:R-:W-:Y:S05]  /*15950*/  BSYNC B1 ;  /* 0x0000000000017941 */ /* 0x000fea0003800000 */
.L_x_224:
        /* <DEDUP_REMOVED lines=10> */
.L_x_227:
[----:B------:R-:W-:Y:S05]  /*15a00*/  BSYNC B1 ;  /* 0x0000000000017941 */ /* 0x000fea0003800000 */
.L_x_226:
        /* <DEDUP_REMOVED lines=10> */
.L_x_229:
[----:B------:R-:W-:Y:S05]  /*15ab0*/  BSYNC B1 ;  /* 0x0000000000017941 */ /* 0x000fea0003800000 */
.L_x_228:
        /* <DEDUP_REMOVED lines=10> */
.L_x_231:
[----:B------:R-:W-:Y:S05]  /*15b60*/  BSYNC B1 ;  /* 0x0000000000017941 */ /* 0x000fea0003800000 */
.L_x_230:
        /* <DEDUP_REMOVED lines=10> */
.L_x_233:
[----:B------:R-:W-:Y:S05]  /*15c10*/  BSYNC B1 ;  /* 0x0000000000017941 */ /* 0x000fea0003800000 */
.L_x_232:
        /* <DEDUP_REMOVED lines=10> */
.L_x_235:
[----:B------:R-:W-:Y:S05]  /*15cc0*/  BSYNC B1 ;  /* 0x0000000000017941 */ /* 0x000fea0003800000 */
.L_x_234:
        /* <DEDUP_REMOVED lines=10> */
.L_x_237:
[----:B------:R-:W-:Y:S05]  /*15d70*/  BSYNC B1 ;  /* 0x0000000000017941 */ /* 0x000fea0003800000 */
.L_x_236:
        /* <DEDUP_REMOVED lines=10> */
.L_x_239:
[----:B------:R-:W-:Y:S05]  /*15e20*/  BSYNC B1 ;  /* 0x0000000000017941 */ /* 0x000fea0003800000 */
.L_x_238:
        /* <DEDUP_REMOVED lines=10> */
.L_x_241:
[----:B------:R-:W-:Y:S05]  /*15ed0*/  BSYNC B1 ;  /* 0x0000000000017941 */ /* 0x000fea0003800000 */
.L_x_240:
        /* <DEDUP_REMOVED lines=10> */
.L_x_243:
[----:B------:R-:W-:Y:S05]  /*15f80*/  BSYNC B1 ;  /* 0x0000000000017941 */ /* 0x000fea0003800000 */
.L_x_242:
        /* <DEDUP_REMOVED lines=10> */
.L_x_245:
[----:B------:R-:W-:Y:S05]  /*16030*/  BSYNC B1 ;  /* 0x0000000000017941 */ /* 0x000fea0003800000 */
.L_x_244:
        /* <DEDUP_REMOVED lines=10> */
.L_x_247:
[----:B------:R-:W-:Y:S05]  /*160e0*/  BSYNC B1 ;  /* 0x0000000000017941 */ /* 0x000fea0003800000 */
.L_x_246:
        /* <DEDUP_REMOVED lines=10> */
.L_x_249:
[----:B------:R-:W-:Y:S05]  /*16190*/  BSYNC B1 ;  /* 0x0000000000017941 */ /* 0x000fea0003800000 */
.L_x_248:
        /* <DEDUP_REMOVED lines=10> */
.L_x_251:
[----:B------:R-:W-:Y:S05]  /*16240*/  BSYNC B1 ;  /* 0x0000000000017941 */ /* 0x000fea0003800000 */
.L_x_250:
        /* <DEDUP_REMOVED lines=10> */
.L_x_253:
[----:B------:R-:W-:Y:S05]  /*162f0*/  BSYNC B1 ;  /* 0x0000000000017941 */ /* 0x000fea0003800000 */
.L_x_252:
        /* <DEDUP_REMOVED lines=10> */
.L_x_255:
[----:B------:R-:W-:Y:S05]  /*163a0*/  BSYNC B1 ;  /* 0x0000000000017941 */ /* 0x000fea0003800000 */
.L_x_254:
        /* <DEDUP_REMOVED lines=10> */
.L_x_257:
[----:B------:R-:W-:Y:S05]  /*16450*/  BSYNC B1 ;  /* 0x0000000000017941 */ /* 0x000fea0003800000 */
.L_x_256:
        /* <DEDUP_REMOVED lines=10> */
.L_x_259:
[----:B------:R-:W-:Y:S05]  /*16500*/  BSYNC B1 ;  /* 0x0000000000017941 */ /* 0x000fea0003800000 */
.L_x_258:
        /* <DEDUP_REMOVED lines=10> */
.L_x_261:
[----:B------:R-:W-:Y:S05]  /*165b0*/  BSYNC B1 ;  /* 0x0000000000017941 */ /* 0x000fea0003800000 */
.L_x_260:
        /* <DEDUP_REMOVED lines=10> */
.L_x_263:
[----:B------:R-:W-:Y:S05]  /*16660*/  BSYNC B1 ;  /* 0x0000000000017941 */ /* 0x000fea0003800000 */
.L_x_262:
        /* <DEDUP_REMOVED lines=10> */
.L_x_265:
[----:B------:R-:W-:Y:S05]  /*16710*/  BSYNC B1 ;  /* 0x0000000000017941 */ /* 0x000fea0003800000 */
.L_x_264:
        /* <DEDUP_REMOVED lines=10> */
.L_x_267:
[----:B------:R-:W-:Y:S05]  /*167c0*/  BSYNC B1 ;  /* 0x0000000000017941 */ /* 0x000fea0003800000 */
.L_x_266:
        /* <DEDUP_REMOVED lines=10> */
.L_x_269:
[----:B------:R-:W-:Y:S05]  /*16870*/  BSYNC B1 ;  /* 0x0000000000017941 */ /* 0x000fea0003800000 */
.L_x_268:
        /* <DEDUP_REMOVED lines=10> */
.L_x_271:
[----:B------:R-:W-:Y:S05]  /*16920*/  BSYNC B1 ;  /* 0x0000000000017941 */ /* 0x000fea0003800000 */
.L_x_270:
        /* <DEDUP_REMOVED lines=10> */
.L_x_273:
[----:B------:R-:W-:Y:S05]  /*169d0*/  BSYNC B1 ;  /* 0x0000000000017941 */ /* 0x000fea0003800000 */
.L_x_272:
        /* <DEDUP_REMOVED lines=10> */
.L_x_275:
[----:B------:R-:W-:Y:S05]  /*16a80*/  BSYNC B1 ;  /* 0x0000000000017941 */ /* 0x000fea0003800000 */
.L_x_274:
        /* <DEDUP_REMOVED lines=10> */
.L_x_277:
[----:B------:R-:W-:Y:S05]  /*16b30*/  BSYNC B1 ;  /* 0x0000000000017941 */ /* 0x000fea0003800000 */
.L_x_276:
        /* <DEDUP_REMOVED lines=10> */
.L_x_279:
[----:B------:R-:W-:Y:S05]  /*16be0*/  BSYNC B1 ;  /* 0x0000000000017941 */ /* 0x000fea0003800000 */
.L_x_278:
        /* <DEDUP_REMOVED lines=10> */
.L_x_281:
[----:B------:R-:W-:Y:S05]  /*16c90*/  BSYNC B1 ;  /* 0x0000000000017941 */ /* 0x000fea0003800000 */
.L_x_280:
        /* <DEDUP_REMOVED lines=10> */
.L_x_283:
[----:B------:R-:W-:Y:S05]  /*16d40*/  BSYNC B1 ;  /* 0x0000000000017941 */ /* 0x000fea0003800000 */
.L_x_282:
[----:B0-234-:R-:W2:Y:S01]  /*16d50*/  LDL.LU R10, [R1+0x1f4] ;  /* 0x0001f400010a7983 */ /* 0x01dea20000300800 */
[----:B-----5:R-:W-:Y:S01]  /*16d60*/  SHF.L.U32 R11, R23, 0x10, RZ ;  /* 0x00000010170b7819 */ /* 0x020fe200000006ff */
        /* <DEDUP_REMOVED lines=8> */
.L_x_285:
[----:B------:R-:W-:Y:S05]  /*16df0*/  BSYNC B1 ;  /* 0x0000000000017941 */ /* 0x000fea0003800000 */
.L_x_284:
[----:B------:R-:W3:Y:S01]  /*16e00*/  LDL.LU R10, [R1+0x1f8] ;  /* 0x0001f800010a7983 */ /* 0x000ee20000300800 */
[----:B0----5:R-:W-:Y:S01]  /*16e10*/  IMAD.U32 R11, R23, 0x10000, RZ ;  /* 0x00010000170b7824 */ /* 0x021fe200078e00ff */
[----:B------:R-:W-:Y:S01]  /*16e20*/  ISETP.GT.AND P1, PT, R0, 0xf9, P0 ;  /* 0x000000f90000780c */ /* 0x000fe20000724270 */
[----:B------:R-:W-:Y:S01]  /*16e30*/  BSSY B1, `(.L_x_286) ;  /* 0x000000a000017945 */ /* 0x000fe20003800000 */
[----:B------:R-:W-:Y:S01]  /*16e40*/  IADD3 R169, P0, R3, 0x80, RZ ;  /* 0x0000008003a97810 */ /* 0x000fe20007f1e0ff */
[----:B------:R-:W-:-:S04]  /*16e50*/  FMUL R11, R11, R16 ;  /* 0x000000100b0b7220 */ /* 0x000fc80000400000 */
[----:B---3--:R-:W-:-:S05]  /*16e60*/  FFMA R11, R10, R2, R11 ;  /* 0x000000020a0b7223 */ /* 0x008fca000000000b */
[----:B------:R-:W-:-:S04]  /*16e70*/  F2FP.BF16.F32.PACK_AB R11, RZ, R11 ;  /* 0x0000000bff0b723e */ /* 0x000fc800000010ff */
[----:B------:R-:W-:Y:S01]  /*16e80*/  PRMT R3, R11, 0x7610, R3 ;  /* 0x000076100b037816 */ /* 0x000fe20000000003 */
[----:B------:R-:W-:-:S04]  /*16e90*/  IMAD.X R11, RZ, RZ, UR7, P0 ;  /* 0x00000007ff0b7e24 */ /* 0x000fc800080e06ff */
[----:B------:R0:W-:Y:S01]  /*16ea0*/  @P2 STG.E.U16 desc[UR44][R6.64+0x1f0], R3 ;  /* 0x0001f00306002986 */ /* 0x0001e2000c10152c */
[----:B------:R-:W-:Y:S05]  /*16eb0*/  @!P1 BRA `(.L_x_287) ;  /* 0x0000000000049947 */ /* 0x000fea0003800000 */
[----:B------:R3:W5:Y:S02]  /*16ec0*/  LDG.E.LTC128B.U16 R23, desc[UR44][R8.64+0x1f2] ;  /* 0x0001f22c08177981 */ /* 0x000764000c1e1520 */
.L_x_287:
[----:B------:R-:W-:Y:S05]  /*16ed0*/  BSYNC B1 ;  /* 0x0000000000017941 */ /* 0x000fea0003800000 */
.L_x_286:
[----:B------:R-:W4:Y:S01]  /*16ee0*/  LDL.LU R10, [R1+0x1fc] ;  /* 0x0001fc00010a7983 */ /* 0x000f220000300800 */
[----:B0----5:R-:W-:Y:S01]  /*16ef0*/  SHF.L.U32 R3, R23, 0x10, RZ ;  /* 0x0000001017037819 */ /* 0x021fe200000006ff */
[----:B--23--:R-:W-:Y:S01]  /*16f00*/  IMAD R8, R11, R14, RZ ;  /* 0x0000000e0b087224 */ /* 0x00cfe200078e02ff */
[----:B------:R-:W-:-:S03]  /*16f10*/  ISETP.GT.AND P0, PT, R153, 0x80, PT ;  /* 0x000000809900780c */ /* 0x000fc60003f04270 */
[----:B------:R-:W-:Y:S01]  /*16f20*/  FMUL R3, R3, R16 ;  /* 0x0000001003037220 */ /* 0x000fe20000400000 */
[C---:B------:R-:W-:Y:S01]  /*16f30*/  IMAD R167, R169.reuse, R15, R8 ;  /* 0x0000000fa9a77224 */ /* 0x040fe200078e0208 */
[----:B------:R-:W-:Y:S01]  /*16f40*/  ISETP.GT.AND P4, PT, R0, RZ, P0 ;  /* 0x000000ff0000720c */ /* 0x000fe20000784270 */
[----:B------:R-:W-:-:S04]  /*16f50*/  IMAD.WIDE.U32 R8, R169, R14, R20 ;  /* 0x0000000ea9087225 */ /* 0x000fc800078e0014 */
[----:B------:R-:W-:Y:S02]  /*16f60*/  IMAD.IADD R9, R9, 0x1, R167 ;  /* 0x0000000109097824 */ /* 0x000fe400078e02a7 */
[----:B----4-:R-:W-:Y:S01]  /*16f70*/  FFMA R3, R10, R2, R3 ;  /* 0x000000020a037223 */ /* 0x010fe20000000003 */
[----:B------:R-:W-:-:S04]  /*16f80*/  LEA R10, P2, R8, R12, 0x1 ;  /* 0x0000000c080a7211 */ /* 0x000fc800078408ff */
[----:B------:R-:W-:Y:S02]  /*16f90*/  F2FP.BF16.F32.PACK_AB R3, RZ, R3 ;  /* 0x00000003ff03723e */ /* 0x000fe400000010ff */
[--C-:B------:R-:W-:Y:S02]  /*16fa0*/  LEA.HI.X R11, R8, R13, R9.reuse, 0x1, P2 ;  /* 0x0000000d080b7211 */ /* 0x100fe400010f0c09 */
[----:B------:R-:W-:-:S05]  /*16fb0*/  PRMT R9, R3, 0x7610, R9 ;  /* 0x0000761003097816 */ /* 0x000fca0000000009 */
[----:B------:R0:W-:Y:S04]  /*16fc0*/  @P1 STG.E.U16 desc[UR44][R6.64+0x1f2], R9 ;  /* 0x0001f20906001986 */ /* 0x0001e8000c10152c */
[----:B------:R-:W2:Y:S01]  /*16fd0*/  @P4 LDG.E.LTC128B.U16 R23, desc[UR44][R10.64] ;  /* 0x0000002c0a174981 */ /* 0x000ea2000c1e1520 */
[----:B-1----:R-:W-:Y:S01]  /*16fe0*/  IMAD.U32 R161, RZ, RZ, UR8 ;  /* 0x00000008ffa17e24 */ /* 0x002fe2000f8e00ff */
[----:B------:R-:W-:Y:S01]  /*16ff0*/  MOV R164, UR9 ;  /* 0x0000000900a47c02 */ /* 0x000fe20008000f00 */
[----:B------:R-:W-:Y:S01]  /*17000*/  IMAD.U32 R165, RZ, RZ, UR8 ;  /* 0x00000008ffa57e24 */ /* 0x000fe2000f8e00ff */
[----:B------:R-:W-:Y:S01]  /*17010*/  ISETP.GT.AND P2, PT, R0, 0x1, P0 ;  /* 0x000000010000780c */ /* 0x000fe20000744270 */
[----:B------:R-:W-:Y:S01]  /*17020*/  IMAD.SHL.U32 R161, R161, 0x100, RZ ;  /* 0x00000100a1a17824 */ /* 0x000fe200078e00ff */
[----:B------:R-:W-:Y:S01]  /*17030*/  BSSY B1, `(.L_x_288) ;  /* 0x0000011000017945 */ /* 0x000fe20003800000 */
[----:B0-----:R-:W-:Y:S01]  /*17040*/  IMAD.WIDE.U32 R8, R169, R14, R18 ;  /* 0x0000000ea9087225 */ /* 0x001fe200078e0012 */
[----:B------:R-:W-:-:S03]  /*17050*/  SHF.L.U64.HI R165, R165, 0x8, R164 ;  /* 0x00000008a5a57819 */ /* 0x000fc600000102a4 */
[----:B------:R-:W-:Y:S02]  /*17060*/  IMAD.IADD R9, R167, 0x1, R9 ;  /* 0x00000001a7097824 */ /* 0x000fe400078e0209 */
[----:B------:R-:W-:Y:S01]  /*17070*/  IMAD.WIDE.U32 R162, R22, UR42, R8 ;  /* 0x0000002a16a27c25 */ /* 0x000fe2000f8e0008 */
[----:B------:R-:W-:-:S03]  /*17080*/  IADD3 R8, P1, R161, R4, RZ ;  /* 0x00000004a1087210 */ /* 0x000fc60007f3e0ff */
[----:B------:R-:W-:Y:S01]  /*17090*/  IMAD.IADD R7, R159, 0x1, R163 ;  /* 0x000000019f077824 */ /* 0x000fe200078e02a3 */
[----:B------:R-:W-:Y:S02]  /*170a0*/  IADD3.X R9, R165, R5, RZ, P1, !PT ;  /* 0x00000005a5097210 */ /* 0x000fe40000ffe4ff */
[----:B------:R-:W-:-:S04]  /*170b0*/  LEA R6, P3, R162, R12, 0x1 ;  /* 0x0000000ca2067211 */ /* 0x000fc800078608ff */
[----:B------:R-:W-:Y:S02]  /*170c0*/  LEA.HI.X R7, R162, R13, R7, 0x1, P3 ;  /* 0x0000000da2077211 */ /* 0x000fe400018f0c07 */
[----:B--2---:R-:W-:-:S05]  /*170d0*/  SHF.L.U32 R3, R23, 0x10, RZ ;  /* 0x0000001017037819 */ /* 0x004fca00000006ff */
[----:B------:R-:W-:-:S04]  /*170e0*/  FMUL R3, R3, R16 ;  /* 0x0000001003037220 */ /* 0x000fc80000400000 */
[----:B------:R-:W-:-:S05]  /*170f0*/  FFMA R3, R24, R2, R3 ;  /* 0x0000000218037223 */ /* 0x000fca0000000003 */
[----:B------:R-:W-:-:S05]  /*17100*/  F2FP.BF16.F32.PACK_AB R3, RZ, R3 ;  /* 0x00000003ff03723e */ /* 0x000fca00000010ff */
[----:B------:R0:W-:Y:S01]  /*17110*/  @P4 STG.E.U16 desc[UR44][R8.64], R3 ;  /* 0x0000000308004986 */ /* 0x0001e2000c10152c */
[----:B------:R-:W-:Y:S05]  /*17120*/  @!P2 BRA `(.L_x_289) ;  /* 0x000000000004a947 */ /* 0x000fea0003800000 */
[----:B------:R1:W5:Y:S02]  /*17130*/  LDG.E.LTC128B.U16 R23, desc[UR44][R6.64+0x2] ;  /* 0x0000022c06177981 */ /* 0x000364000c1e1520 */
.L_x_289:
[----:B------:R-:W-:Y:S05]  /*17140*/  BSYNC B1 ;  /* 0x0000000000017941 */ /* 0x000fea0003800000 */
.L_x_288:
[----:B0----5:R-:W-:Y:S01]  /*17150*/  IMAD.U32 R3, R23, 0x10000, RZ ;  /* 0x0001000017037824 */ /* 0x021fe200078e00ff */
[----:B------:R-:W-:Y:S01]  /*17160*/  ISETP.GT.AND P1, PT, R153, 0x88, PT ;  /* 0x000000889900780c */ /* 0x000fe20003f24270 */
[----:B------:R-:W-:Y:S01]  /*17170*/  IMAD.WIDE.U32 R14, R169, R14, R156 ;  /* 0x0000000ea90e7225 */ /* 0x000fe200078e009c */
[----:B------:R-:W-:Y:S03]  /*17180*/  BSSY B1, `(.L_x_290) ;  /* 0x0000010000017945 */ /* 0x000fe60003800000 */
[----:B------:R-:W-:Y:S01]  /*17190*/  FMUL R10, R3, R16 ;  /* 0x00000010030a7220 */ /* 0x000fe20000400000 */
[----:B------:R-:W-:Y:S01]  /*171a0*/  ISETP.GT.AND P3, PT, R0, RZ, P1 ;  /* 0x000000ff0000720c */ /* 0x000fe20000f64270 */
[----:B------:R-:W-:Y:S01]  /*171b0*/  IMAD.IADD R167, R167, 0x1, R15 ;  /* 0x00000001a7a77824 */ /* 0x000fe200078e020f */
[----:B------:R-:W-:Y:S01]  /*171c0*/  IADD3 R154, P4, R154, R14, RZ ;  /* 0x0000000e9a9a7210 */ /* 0x000fe20007f9e0ff */
[----:B------:R-:W-:Y:S01]  /*171d0*/  FFMA R10, R25, R2, R10 ;  /* 0x00000002190a7223 */ /* 0x000fe2000000000a */
[----:B------:R-:W-:-:S02]  /*171e0*/  IADD3 R14, P5, R18, R14, RZ ;  /* 0x0000000e120e7210 */ /* 0x000fc40007fbe0ff */
[----:B------:R-:W-:Y:S02]  /*171f0*/  IADD3.X R20, R167, R21, RZ, P4, !PT ;  /* 0x00000015a7147210 */ /* 0x000fe400027fe4ff */
[----:B------:R-:W-:Y:S02]  /*17200*/  F2FP.BF16.F32.PACK_AB R3, RZ, R10 ;  /* 0x0000000aff03723e */ /* 0x000fe400000010ff */
[C---:B------:R-:W-:Y:S02]  /*17210*/  LEA R10, P4, R154.reuse, R12, 0x1 ;  /* 0x0000000c9a0a7211 */ /* 0x040fe400078808ff */
[----:B------:R-:W-:Y:S02]  /*17220*/  PRMT R21, R3, 0x7610, R21 ;  /* 0x0000761003157816 */ /* 0x000fe40000000015 */
[----:B------:R-:W-:Y:S02]  /*17230*/  LEA.HI.X R11, R154, R13, R20, 0x1, P4 ;  /* 0x0000000d9a0b7211 */ /* 0x000fe400020f0c14 */
[----:B------:R-:W-:Y:S01]  /*17240*/  PRMT R3, R23, 0x7610, R3 ;  /* 0x0000761017037816 */ /* 0x000fe20000000003 */
[----:B------:R0:W-:Y:S01]  /*17250*/  @P2 STG.E.U16 desc[UR44][R8.64+0x2], R21 ;  /* 0x0000021508002986 */ /* 0x0001e2000c10152c */
[----:B------:R-:W-:Y:S05]  /*17260*/  @!P3 BRA `(.L_x_291) ;  /* 0x000000000004b947 */ /* 0x000fea0003800000 */
[----:B------:R2:W5:Y:S02]  /*17270*/  LDG.E.LTC128B.U16 R3, desc[UR44][R10.64] ;  /* 0x0000002c0a037981 */ /* 0x000564000c1e1520 */
.L_x_291:
[----:B------:R-:W-:Y:S05]  /*17280*/  BSYNC B1 ;  /* 0x0000000000017941 */ /* 0x000fea0003800000 */
.L_x_290:
[----:B--2--5:R-:W-:Y:S01]  /*17290*/  IMAD.U32 R11, R3, 0x10000, RZ ;  /* 0x00010000030b7824 */ /* 0x024fe200078e00ff */
[----:B------:R-:W-:Y:S01]  /*172a0*/  IADD3 R10, P2, R8, R160, RZ ;  /* 0x000000a0080a7210 */ /* 0x000fe20007f5e0ff */
[----:B------:R-:W-:Y:S01]  /*172b0*/  IMAD.X R15, R19, 0x1, R167, P5 ;  /* 0x00000001130f7824 */ /* 0x000fe200028e06a7 */
[----:B------:R-:W-:Y:S01]  /*172c0*/  ISETP.GT.AND P5, PT, R0, 0x1, P1 ;  /* 0x000000010000780c */ /* 0x000fe20000fa4270 */
[----:B------:R-:W-:Y:S01]  /*172d0*/  FMUL R11, R11, R16 ;  /* 0x000000100b0b7220 */ /* 0x000fe20000400000 */
[----:B------:R-:W-:Y:S01]  /*172e0*/  BSSY B1, `(.L_x_292) ;  /* 0x000000b000017945 */ /* 0x000fe20003800000 */
[----:B------:R-:W-:-:S04]  /*172f0*/  IMAD.WIDE.U32 R22, R22, UR42, R14 ;  /* 0x0000002a16167c25 */ /* 0x000fc8000f8e000e */
[----:B------:R-:W-:Y:S01]  /*17300*/  FFMA R11, R26, R2, R11 ;  /* 0x000000021a0b7223 */ /* 0x000fe2000000000b */
[----:B------:R-:W-:-:S04]  /*17310*/  IADD3 R159, R159, R23, RZ ;  /* 0x000000179f9f7210 */ /* 0x000fc80007ffe0ff */
[----:B------:R-:W-:Y:S01]  /*17320*/  F2FP.BF16.F32.PACK_AB R14, RZ, R11 ;  /* 0x0000000bff0e723e */ /* 0x000fe200000010ff */
[----:B------:R-:W-:Y:S01]  /*17330*/  IMAD.X R11, R9, 0x1, R158, P2 ;  /* 0x00000001090b7824 */ /* 0x000fe200010e069e */
[----:B------:R-:W-:-:S04]  /*17340*/  LEA R12, P4, R22, R12, 0x1 ;  /* 0x0000000c160c7211 */ /* 0x000fc800078808ff */
[----:B------:R2:W-:Y:S01]  /*17350*/  @P3 STG.E.U16 desc[UR44][R10.64], R14 ;  /* 0x0000000e0a003986 */ /* 0x0005e2000c10152c */
[----:B------:R-:W-:Y:S01]  /*17360*/  LEA.HI.X R13, R22, R13, R159, 0x1, P4 ;  /* 0x0000000d160d7211 */ /* 0x000fe200020f0c9f */
[----:B------:R-:W-:Y:S07]  /*17370*/  @!P5 BRA `(.L_x_293) ;  /* 0x000000000004d947 */ /* 0x000fee0003800000 */
[----:B------:R3:W5:Y:S02]  /*17380*/  LDG.E.LTC128B.U16 R3, desc[UR44][R12.64+0x2] ;  /* 0x0000022c0c037981 */ /* 0x000764000c1e1520 */
.L_x_293:
[----:B------:R-:W-:Y:S05]  /*17390*/  BSYNC B1 ;  /* 0x0000000000017941 */ /* 0x000fea0003800000 */
.L_x_292:
[----:B-----5:R-:W-:Y:S01]  /*173a0*/  IMAD.U32 R15, R3, 0x10000, RZ ;  /* 0x00010000030f7824 */ /* 0x020fe200078e00ff */
[----:B------:R-:W-:Y:S01]  /*173b0*/  ISETP.GT.AND P2, PT, R0, 0x8, P0 ;  /* 0x000000080000780c */ /* 0x000fe20000744270 */
[----:B------:R-:W-:Y:S02]  /*173c0*/  BSSY B1, `(.L_x_294) ;  /* 0x0000007000017945 */ /* 0x000fe40003800000 */
[----:B--2---:R-:W-:-:S04]  /*173d0*/  FMUL R14, R15, R16 ;  /* 0x000000100f0e7220 */ /* 0x004fc80000400000 */
[----:B------:R-:W-:-:S05]  /*173e0*/  FFMA R14, R27, R2, R14 ;  /* 0x000000021b0e7223 */ /* 0x000fca000000000e */
[----:B------:R-:W-:-:S05]  /*173f0*/  F2FP.BF16.F32.PACK_AB R14, RZ, R14 ;  /* 0x0000000eff0e723e */ /* 0x000fca00000010ff */
[----:B------:R2:W-:Y:S01]  /*17400*/  @P5 STG.E.U16 desc[UR44][R10.64+0x2], R14 ;  /* 0x0000020e0a005986 */ /* 0x0005e2000c10152c */
[----:B------:R-:W-:Y:S05]  /*17410*/  @!P2 BRA `(.L_x_295) ;  /* 0x000000000004a947 */ /* 0x000fea0003800000 */
[----:B------:R4:W5:Y:S02]  /*17420*/  LDG.E.LTC128B.U16 R3, desc[UR44][R6.64+0x10] ;  /* 0x0000102c06037981 */ /* 0x000964000c1e1520 */
.L_x_295:
[----:B------:R-:W-:Y:S05]  /*17430*/  BSYNC B1 ;  /* 0x0000000000017941 */ /* 0x000fea0003800000 */
.L_x_294:
[----:B--2--5:R-:W-:Y:S01]  /*17440*/  SHF.L.U32 R11, R3, 0x10, RZ ;  /* 0x00000010030b7819 */ /* 0x024fe200000006ff */
[----:B------:R-:W-:Y:S01]  /*17450*/  BSSY B1, `(.L_x_296) ;  /* 0x0000008000017945 */ /* 0x000fe20003800000 */
[----:B------:R-:W-:-:S03]  /*17460*/  ISETP.GT.AND P3, PT, R0, 0x9, P0 ;  /* 0x000000090000780c */ /* 0x000fc60000764270 */
[----:B------:R-:W-:-:S04]  /*17470*/  FMUL R11, R11, R16 ;  /* 0x000000100b0b7220 */ /* 0x000fc80000400000 */
[----:B------:R-:W-:-:S05]  /*17480*/  FFMA R11, R28, R2, R11 ;  /* 0x000000021c0b7223 */ /* 0x000fca000000000b */
[----:B------:R-:W-:-:S05]  /*17490*/  F2FP.BF16.F32.PACK_AB R11, RZ, R11 ;  /* 0x0000000bff0b723e */ /* 0x000fca00000010ff */
[----:B------:R2:W-:Y:S01]  /*174a0*/  @P2 STG.E.U16 desc[UR44][R8.64+0x10], R11 ;  /* 0x0000100b08002986 */ /* 0x0005e2000c10152c */
[----:B------:R-:W-:Y:S05]  /*174b0*/  @!P3 BRA `(.L_x_297) ;  /* 0x000000000004b947 */ /* 0x000fea0003800000 */
[----:B------:R0:W5:Y:S02]  /*174c0*/  LDG.E.LTC128B.U16 R3, desc[UR44][R6.64+0x12] ;  /* 0x0000122c06037981 */ /* 0x000164000c1e1520 */
.L_x_297:
[----:B------:R-:W-:Y:S05]  /*174d0*/  BSYNC B1 ;  /* 0x0000000000017941 */ /* 0x000fea0003800000 */
.L_x_296:
[----:B--2--5:R-:W-:Y:S01]  /*174e0*/  IMAD.U32 R11, R3, 0x10000, RZ ;  /* 0x00010000030b7824 */ /* 0x024fe200078e00ff */
[----:B------:R-:W-:Y:S01]  /*174f0*/  ISETP.GT.AND P4, PT, R0, 0x8, P1 ;  /* 0x000000080000780c */ /* 0x000fe20000f84270 */
[----:B------:R-:W-:Y:S02]  /*17500*/  BSSY B1, `(.L_x_298) ;  /* 0x0000007000017945 */ /* 0x000fe40003800000 */
[----:B------:R-:W-:-:S04]  /*17510*/  FMUL R10, R11, R16 ;  /* 0x000000100b0a7220 */ /* 0x000fc80000400000 */
[----:B------:R-:W-:-:S05]  /*17520*/  FFMA R10, R29, R2, R10 ;  /* 0x000000021d0a7223 */ /* 0x000fca000000000a */
[----:B------:R-:W-:-:S05]  /*17530*/  F2FP.BF16.F32.PACK_AB R10, RZ, R10 ;  /* 0x0000000aff0a723e */ /* 0x000fca00000010ff */
[----:B------:R2:W-:Y:S01]  /*17540*/  @P3 STG.E.U16 desc[UR44][R8.64+0x12], R10 ;  /* 0x0000120a08003986 */ /* 0x0005e2000c10152c */
[----:B------:R-:W-:Y:S05]  /*17550*/  @!P4 BRA `(.L_x_299) ;  /* 0x000000000004c947 */ /* 0x000fea0003800000 */
[----:B------:R0:W5:Y:S02]  /*17560*/  LDG.E.LTC128B.U16 R3, desc[UR44][R12.64+0x10] ;  /* 0x0000102c0c037981 */ /* 0x000164000c1e1520 */
.L_x_299:
[----:B------:R-:W-:Y:S05]  /*17570*/  BSYNC B1 ;  /* 0x0000000000017941 */ /* 0x000fea0003800000 */
.L_x_298:
[----:B-----5:R-:W-:Y:S01]  /*17580*/  IMAD.U32 R11, R3, 0x10000, RZ ;  /* 0x00010000030b7824 */ /* 0x020fe200078e00ff */
[----:B--2---:R-:W-:Y:S01]  /*17590*/  IADD3 R10, P3, R160, R8, RZ ;  /* 0x00000008a00a7210 */ /* 0x004fe20007f7e0ff */
[----:B------:R-:W-:Y:S01]  /*175a0*/  BSSY B1, `(.L_x_300) ;  /* 0x0000009000017945 */ /* 0x000fe20003800000 */
[----:B------:R-:W-:Y:S01]  /*175b0*/  ISETP.GT.AND P2, PT, R0, 0x9, P1 ;  /* 0x000000090000780c */ /* 0x000fe20000f44270 */
[----:B------:R-:W-:-:S04]  /*175c0*/  FMUL R11, R11, R16 ;  /* 0x000000100b0b7220 */ /* 0x000fc80000400000 */
[----:B------:R-:W-:-:S05]  /*175d0*/  FFMA R11, R30, R2, R11 ;  /* 0x000000021e0b7223 */ /* 0x000fca000000000b */
[----:B------:R-:W-:Y:S02]  /*175e0*/  F2FP.BF16.F32.PACK_AB R14, RZ, R11 ;  /* 0x0000000bff0e723e */ /* 0x000fe400000010ff */
[----:B------:R-:W-:-:S05]  /*175f0*/  IADD3.X R11, R158, R9, RZ, P3, !PT ;  /* 0x000000099e0b7210 */ /* 0x000fca0001ffe4ff */
[----:B------:R2:W-:Y:S01]  /*17600*/  @P4 STG.E.U16 desc[UR44][R10.64+0x10], R14 ;  /* 0x0000100e0a004986 */ /* 0x0005e2000c10152c */
[----:B------:R-:W-:Y:S05]  /*17610*/  @!P2 BRA `(.L_x_301) ;  /* 0x000000000004a947 */ /* 0x000fea0003800000 */
[----:B------:R0:W5:Y:S02]  /*17620*/  LDG.E.LTC128B.U16 R3, desc[UR44][R12.64+0x12] ;  /* 0x0000122c0c037981 */ /* 0x000164000c1e1520 */
.L_x_301:
[----:B------:R-:W-:Y:S05]  /*17630*/  BSYNC B1 ;  /* 0x0000000000017941 */ /* 0x000fea0003800000 */
.L_x_300:
[----:B--2--5:R-:W-:Y:S01]  /*17640*/  IMAD.U32 R11, R3, 0x10000, RZ ;  /* 0x00010000030b7824 */ /* 0x024fe200078e00ff */
[----:B------:R-:W-:Y:S01]  /*17650*/  IADD3 R160, P3, P4, R160, R4, R161 ;  /* 0x00000004a0a07210 */ /* 0x000fe20007c7e0a1 */
[----:B------:R-:W-:Y:S01]  /*17660*/  BSSY B1, `(.L_x_302) ;  /* 0x0000009000017945 */ /* 0x000fe20003800000 */
[----:B------:R-:W-:Y:S01]  /*17670*/  ISETP.GT.AND P5, PT, R0, 0x10, P0 ;  /* 0x000000100000780c */ /* 0x000fe200007a4270 */
[----:B------:R-:W-:Y:S01]  /*17680*/  FMUL R10, R11, R16 ;  /* 0x000000100b0a7220 */ /* 0x000fe20000400000 */
[----:B------:R-:W-:-:S03]  /*17690*/  IADD3.X R161, R158, R5, R165, P3, P4 ;  /* 0x000000059ea17210 */ /* 0x000fc60001fe84a5 */
[----:B------:R-:W-:-:S05]  /*176a0*/  FFMA R10, R31, R2, R10 ;  /* 0x000000021f0a7223 */ /* 0x000fca000000000a */
[----:B------:R-:W-:-:S05]  /*176b0*/  F2FP.BF16.F32.PACK_AB R10, RZ, R10 ;  /* 0x0000000aff0a723e */ /* 0x000fca00000010ff */
[----:B------:R2:W-:Y:S01]  /*176c0*/  @P2 STG.E.U16 desc[UR44][R160.64+0x12], R10 ;  /* 0x0000120aa0002986 */ /* 0x0005e2000c10152c */
[----:B------:R-:W-:Y:S05]  /*176d0*/  @!P5 BRA `(.L_x_303) ;  /* 0x000000000004d947 */ /* 0x000fea0003800000 */
[----:B------:R0:W5:Y:S02]  /*176e0*/  LDG.E.LTC128B.U16 R3, desc[UR44][R6.64+0x20] ;  /* 0x0000202c06037981 */ /* 0x000164000c1e1520 */
.L_x_303:
[----:B------:R-:W-:Y:S05]  /*176f0*/  BSYNC B1 ;  /* 0x0000000000017941 */ /* 0x000fea0003800000 */
.L_x_302:
[----:B-----5:R-:W-:Y:S01]  /*17700*/  IMAD.U32 R5, R3, 0x10000, RZ ;  /* 0x0001000003057824 */ /* 0x020fe200078e00ff */
        /* <DEDUP_REMOVED lines=8> */
.L_x_305:
[----:B------:R-:W-:Y:S05]  /*17790*/  BSYNC B1 ;  /* 0x0000000000017941 */ /* 0x000fea0003800000 */
.L_x_304:
[----:B0----5:R-:W-:Y:S01]  /*177a0*/  SHF.L.U32 R5, R3, 0x10, RZ ;  /* 0x0000001003057819 */ /* 0x021fe200000006ff */
        /* <DEDUP_REMOVED lines=8> */
.L_x_307:
[----:B------:R-:W-:Y:S05]  /*17830*/  BSYNC B1 ;  /* 0x0000000000017941 */ /* 0x000fea0003800000 */
.L_x_306:
[----:B-----5:R-:W-:Y:S01]  /*17840*/  IMAD.U32 R5, R3, 0x10000, RZ ;  /* 0x0001000003057824 */ /* 0x020fe200078e00ff */
[----:B------:R-:W-:Y:S01]  /*17850*/  ISETP.GT.AND P2, PT, R0, 0x11, P1 ;  /* 0x000000110000780c */ /* 0x000fe20000f44270 */
[----:B0-----:R-:W-:Y:S01]  /*17860*/  @P3 IMAD.MOV.U32 R4, RZ, RZ, R160 ;  /* 0x000000ffff043224 */ /* 0x001fe200078e00a0 */
[----:B------:R-:W-:Y:S01]  /*17870*/  BSSY B1, `(.L_x_308) ;  /* 0x0000009000017945 */ /* 0x000fe20003800000 */
[----:B------:R-:W-:-:S04]  /*17880*/  FMUL R5, R5, R16 ;  /* 0x0000001005057220 */ /* 0x000fc80000400000 */
[----:B------:R-:W-:-:S05]  /*17890*/  FFMA R5, R34, R2, R5 ;  /* 0x0000000222057223 */ /* 0x000fca0000000005 */
[----:B------:R-:W-:-:S04]  /*178a0*/  F2FP.BF16.F32.PACK_AB R5, RZ, R5 ;  /* 0x00000005ff05723e */ /* 0x000fc800000010ff */
[----:B--2---:R-:W-:Y:S02]  /*178b0*/  PRMT R10, R5, 0x7610, R10 ;  /* 0x00007610050a7816 */ /* 0x004fe4000000000a */
[----:B------:R-:W-:-:S05]  /*178c0*/  @P3 MOV R5, R161 ;  /* 0x000000a100053202 */ /* 0x000fca0000000f00 */
[----:B------:R0:W-:Y:S01]  /*178d0*/  @P3 STG.E.U16 desc[UR44][R4.64+0x20], R10 ;  /* 0x0000200a04003986 */ /* 0x0001e2000c10152c */
[----:B------:R-:W-:Y:S05]  /*178e0*/  @!P2 BRA `(.L_x_309) ;  /* 0x000000000004a947 */ /* 0x000fea0003800000 */
[----:B------:R2:W5:Y:S02]  /*178f0*/  LDG.E.LTC128B.U16 R3, desc[UR44][R12.64+0x22] ;  /* 0x0000222c0c037981 */ /* 0x000564000c1e1520 */
.L_x_309:
[----:B------:R-:W-:Y:S05]  /*17900*/  BSYNC B1 ;  /* 0x0000000000017941 */ /* 0x000fea0003800000 */
.L_x_308:
[----:B0----5:R-:W-:Y:S01]  /*17910*/  IMAD.U32 R5, R3, 0x10000, RZ ;  /* 0x0001000003057824 */ /* 0x021fe200078e00ff */
[----:B------:R-:W-:Y:S01]  /*17920*/  ISETP.GT.AND P3, PT, R0, 0x18, P0 ;  /* 0x000000180000780c */ /* 0x000fe20000764270 */
[----:B------:R-:W-:Y:S02]  /*17930*/  BSSY B1, `(.L_x_310) ;  /* 0x000000a000017945 */ /* 0x000fe40003800000 */
[----:B------:R-:W-:Y:S01]  /*17940*/  FMUL R4, R5, R16 ;  /* 0x0000001005047220 */ /* 0x000fe20000400000 */
[----:B------:R-:W-:-:S03]  /*17950*/  @P2 MOV R5, R161 ;  /* 0x000000a100052202 */ /* 0x000fc60000000f00 */
[----:B------:R-:W-:-:S05]  /*17960*/  FFMA R4, R35, R2, R4 ;  /* 0x0000000223047223 */ /* 0x000fca0000000004 */
[----:B------:R-:W-:-:S04]  /*17970*/  F2FP.BF16.F32.PACK_AB R4, RZ, R4 ;  /* 0x00000004ff04723e */ /* 0x000fc800000010ff */
[----:B------:R-:W-:Y:S01]  /*17980*/  PRMT R10, R4, 0x7610, R10 ;  /* 0x00007610040a7816 */ /* 0x000fe2000000000a */
[----:B------:R-:W-:-:S05]  /*17990*/  @P2 IMAD.MOV.U32 R4, RZ, RZ, R160 ;  /* 0x000000ffff042224 */ /* 0x000fca00078e00a0 */
[----:B------:R0:W-:Y:S01]  /*179a0*/  @P2 STG.E.U16 desc[UR44][R4.64+0x22], R10 ;  /* 0x0000220a04002986 */ /* 0x0001e2000c10152c */
[----:B------:R-:W-:Y:S05]  /*179b0*/  @!P3 BRA `(.L_x_311) ;  /* 0x000000000004b947 */ /* 0x000fea0003800000 */
[----:B------:R0:W5:Y:S02]  /*179c0*/  LDG.E.LTC128B.U16 R3, desc[UR44][R6.64+0x30] ;  /* 0x0000302c06037981 */ /* 0x000164000c1e1520 */
.L_x_311:
[----:B------:R-:W-:Y:S05]  /*179d0*/  BSYNC B1 ;  /* 0x0000000000017941 */ /* 0x000fea0003800000 */
.L_x_310:
[----:B0----5:R-:W-:Y:S01]  /*179e0*/  IMAD.U32 R5, R3, 0x10000, RZ ;  /* 0x0001000003057824 */ /* 0x021fe200078e00ff */
        /* <DEDUP_REMOVED lines=8> */
.L_x_313:
[----:B------:R-:W-:Y:S05]  /*17a70*/  BSYNC B1 ;  /* 0x0000000000017941 */ /* 0x000fea0003800000 */
.L_x_312:
        /* <DEDUP_REMOVED lines=9> */
.L_x_315:
[----:B------:R-:W-:Y:S05]  /*17b10*/  BSYNC B1 ;  /* 0x0000000000017941 */ /* 0x000fea0003800000 */
.L_x_314:
[----:B-----5:R-:W-:Y:S01]  /*17b20*/  SHF.L.U32 R5, R3, 0x10, RZ ;  /* 0x0000001003057819 */ /* 0x020fe200000006ff */
[----:B0-----:R-:W-:Y:S01]  /*17b30*/  @P3 IMAD.MOV.U32 R4, RZ, RZ, R160 ;  /* 0x000000ffff043224 */ /* 0x001fe200078e00a0 */
[----:B------:R-:W-:Y:S01]  /*17b40*/  ISETP.GT.AND P2, PT, R0, 0x19, P1 ;  /* 0x000000190000780c */ /* 0x000fe20000f44270 */
[----:B------:R-:W-:Y:S02]  /*17b50*/  BSSY B1, `(.L_x_316) ;  /* 0x0000009000017945 */ /* 0x000fe40003800000 */
[----:B------:R-:W-:-:S04]  /*17b60*/  FMUL R5, R5, R16 ;  /* 0x0000001005057220 */ /* 0x000fc80000400000 */
[----:B------:R-:W-:-:S05]  /*17b70*/  FFMA R5, R38, R2, R5 ;  /* 0x0000000226057223 */ /* 0x000fca0000000005 */
[----:B------:R-:W-:-:S04]  /*17b80*/  F2FP.BF16.F32.PACK_AB R5, RZ, R5 ;  /* 0x00000005ff05723e */ /* 0x000fc800000010ff */
[----:B------:R-:W-:Y:S01]  /*17b90*/  PRMT R10, R5, 0x7610, R10 ;  /* 0x00007610050a7816 */ /* 0x000fe2000000000a */
[----:B------:R-:W-:-:S05]  /*17ba0*/  @P3 IMAD.MOV.U32 R5, RZ, RZ, R161 ;  /* 0x000000ffff053224 */ /* 0x000fca00078e00a1 */
[----:B------:R0:W-:Y:S01]  /*17bb0*/  @P3 STG.E.U16 desc[UR44][R4.64+0x30], R10 ;  /* 0x0000300a04003986 */ /* 0x0001e2000c10152c */
[----:B------:R-:W-:Y:S05]  /*17bc0*/  @!P2 BRA `(.L_x_317) ;  /* 0x000000000004a947 */ /* 0x000fea0003800000 */
[----:B------:R0:W5:Y:S02]  /*17bd0*/  LDG.E.LTC128B.U16 R3, desc[UR44][R12.64+0x32] ;  /* 0x0000322c0c037981 */ /* 0x000164000c1e1520 */
.L_x_317:
[----:B------:R-:W-:Y:S05]  /*17be0*/  BSYNC B1 ;  /* 0x0000000000017941 */ /* 0x000fea0003800000 */
.L_x_316:
[----:B0----5:R-:W-:Y:S01]  /*17bf0*/  SHF.L.U32 R5, R3, 0x10, RZ ;  /* 0x0000001003057819 */ /* 0x021fe200000006ff */
[----:B------:R-:W-:Y:S01]  /*17c00*/  BSSY B1, `(.L_x_318) ;  /* 0x000000b000017945 */ /* 0x000fe20003800000 */
[----:B------:R-:W-:-:S03]  /*17c10*/  ISETP.GT.AND P3, PT, R0, 0x20, P0 ;  /* 0x000000200000780c */ /* 0x000fc60000764270 */
[----:B------:R-:W-:Y:S01]  /*17c20*/  FMUL R4, R5, R16 ;  /* 0x0000001005047220 */ /* 0x000fe20000400000 */
[----:B------:R-:W-:-:S03]  /*17c30*/  @P2 IMAD.MOV.U32 R5, RZ, RZ, R161 ;  /* 0x000000ffff052224 */ /* 0x000fc600078e00a1 */
[----:B------:R-:W-:-:S05]  /*17c40*/  FFMA R4, R39, R2, R4 ;  /* 0x0000000227047223 */ /* 0x000fca0000000004 */
[----:B------:R-:W-:-:S04]  /*17c50*/  F2FP.BF16.F32.PACK_AB R4, RZ, R4 ;  /* 0x00000004ff04723e */ /* 0x000fc800000010ff */
[----:B------:R-:W-:Y:S01]  /*17c60*/  PRMT R10, R4, 0x7610, R10 ;  /* 0x00007610040a7816 */ /* 0x000fe2000000000a */
[----:B------:R-:W-:-:S05]  /*17c70*/  @P2 IMAD.MOV.U32 R4, RZ, RZ, R160 ;  /* 0x000000ffff042224 */ /* 0x000fca00078e00a0 */
[----:B------:R0:W-:Y:S01]  /*17c80*/  @P2 STG.E.U16 desc[UR44][R4.64+0x32], R10 ;  /* 0x0000320a04002986 */ /* 0x0001e2000c10152c */
[----:B------:R-:W-:Y:S05]  /*17c90*/  @!P3 BRA `(.L_x_319) ;  /* 0x000000000004b947 */ /* 0x000fea0003800000 */
[----:B------:R0:W5:Y:S02]  /*17ca0*/  LDG.E.LTC128B.U16 R3, desc[UR44][R6.64+0x40] ;  /* 0x0000402c06037981 */ /* 0x000164000c1e1520 */
.L_x_319:
[----:B------:R-:W-:Y:S05]  /*17cb0*/  BSYNC B1 ;  /* 0x0000000000017941 */ /* 0x000fea0003800000 */
.L_x_318:
        /* <DEDUP_REMOVED lines=9> */
.L_x_321:
[----:B------:R-:W-:Y:S05]  /*17d50*/  BSYNC B1 ;  /* 0x0000000000017941 */ /* 0x000fea0003800000 */
.L_x_320:
        /* <DEDUP_REMOVED lines=9> */
.L_x_323:
[----:B------:R-:W-:Y:S05]  /*17df0*/  BSYNC B1 ;  /* 0x0000000000017941 */ /* 0x000fea0003800000 */
.L_x_322:
[----:B-----5:R-:W-:Y:S01]  /*17e00*/  IMAD.U32 R5, R3, 0x10000, RZ ;  /* 0x0001000003057824 */ /* 0x020fe200078e00ff */
[----:B0-----:R-:W-:Y:S01]  /*17e10*/  @P3 MOV R4, R160 ;  /* 0x000000a000043202 */ /* 0x001fe20000000f00 */
[----:B------:R-:W-:Y:S01]  /*17e20*/  BSSY B1, `(.L_x_324) ;  /* 0x000000a000017945 */ /* 0x000fe20003800000 */
[----:B------:R-:W-:Y:S01]  /*17e30*/  ISETP.GT.AND P2, PT, R0, 0x21, P1 ;  /* 0x000000210000780c */ /* 0x000fe20000f44270 */
        /* <DEDUP_REMOVED lines=8> */
.L_x_325:
[----:B------:R-:W-:Y:S05]  /*17ec0*/  BSYNC B1 ;  /* 0x0000000000017941 */ /* 0x000fea0003800000 */
.L_x_324:
[----:B0----5:R-:W-:Y:S01]  /*17ed0*/  IMAD.U32 R5, R3, 0x10000, RZ ;  /* 0x0001000003057824 */ /* 0x021fe200078e00ff */
[----:B------:R-:W-:Y:S01]  /*17ee0*/  ISETP.GT.AND P3, PT, R0, 0x28, P0 ;  /* 0x000000280000780c */ /* 0x000fe20000764270 */
[----:B------:R-:W-:Y:S02]  /*17ef0*/  BSSY B1, `(.L_x_326) ;  /* 0x000000a000017945 */ /* 0x000fe40003800000 */
[----:B------:R-:W-:Y:S01]  /*17f00*/  FMUL R4, R5, R16 ;  /* 0x0000001005047220 */ /* 0x000fe20000400000 */
[----:B------:R-:W-:-:S03]  /*17f10*/  @P2 IMAD.MOV.U32 R5, RZ, RZ, R161 ;  /* 0x000000ffff052224 */ /* 0x000fc600078e00a1 */
[----:B------:R-:W-:-:S05]  /*17f20*/  FFMA R4, R43, R2, R4 ;  /* 0x000000022b047223 */ /* 0x000fca0000000004 */
[----:B------:R-:W-:-:S04]  /*17f30*/  F2FP.BF16.F32.PACK_AB R4, RZ, R4 ;  /* 0x00000004ff04723e */ /* 0x000fc800000010ff */
[----:B------:R-:W-:Y:S02]  /*17f40*/  PRMT R10, R4, 0x7610, R10 ;  /* 0x00007610040a7816 */ /* 0x000fe4000000000a */
[----:B------:R-:W-:-:S05]  /*17f50*/  @P2 MOV R4, R160 ;  /* 0x000000a000042202 */ /* 0x000fca0000000f00 */
[----:B------:R0:W-:Y:S01]  /*17f60*/  @P2 STG.E.U16 desc[UR44][R4.64+0x42], R10 ;  /* 0x0000420a04002986 */ /* 0x0001e2000c10152c */
[----:B------:R-:W-:Y:S05]  /*17f70*/  @!P3 BRA `(.L_x_327) ;  /* 0x000000000004b947 */ /* 0x000fea0003800000 */
[----:B------:R0:W5:Y:S02]  /*17f80*/  LDG.E.LTC128B.U16 R3, desc[UR44][R6.64+0x50] ;  /* 0x0000502c06037981 */ /* 0x000164000c1e1520 */
.L_x_327:
[----:B------:R-:W-:Y:S05]  /*17f90*/  BSYNC B1 ;  /* 0x0000000000017941 */ /* 0x000fea0003800000 */
.L_x_326:
        /* <DEDUP_REMOVED lines=9> */
.L_x_329:
[----:B------:R-:W-:Y:S05]  /*18030*/  BSYNC B1 ;  /* 0x0000000000017941 */ /* 0x000fea0003800000 */
.L_x_328:
        /* <DEDUP_REMOVED lines=9> */
.L_x_331:
[----:B------:R-:W-:Y:S05]  /*180d0*/  BSYNC B1 ;  /* 0x0000000000017941 */ /* 0x000fea0003800000 */
.L_x_330:
[----:B-----5:R-:W-:Y:S01]  /*180e0*/  IMAD.U32 R5, R3, 0x10000, RZ ;  /* 0x0001000003057824 */ /* 0x020fe200078e00ff */
[----:B------:R-:W-:Y:S01]  /*180f0*/  ISETP.GT.AND P2, PT, R0, 0x29, P1 ;  /* 0x000000290000780c */ /* 0x000fe20000f44270 */
[----:B0-----:R-:W-:Y:S01]  /*18100*/  @P3 IMAD.MOV.U32 R4, RZ, RZ, R160 ;  /* 0x000000ffff043224 */ /* 0x001fe200078e00a0 */
[----:B------:R-:W-:Y:S01]  /*18110*/  BSSY B1, `(.L_x_332) ;  /* 0x0000009000017945 */ /* 0x000fe20003800000 */
[----:B------:R-:W-:-:S04]  /*18120*/  FMUL R5, R5, R16 ;  /* 0x0000001005057220 */ /* 0x000fc80000400000 */
[----:B------:R-:W-:-:S05]  /*18130*/  FFMA R5, R46, R2, R5 ;  /* 0x000000022e057223 */ /* 0x000fca0000000005 */
[----:B------:R-:W-:-:S04]  /*18140*/  F2FP.BF16.F32.PACK_AB R5, RZ, R5 ;  /* 0x00000005ff05723e */ /* 0x000fc800000010ff */
[----:B------:R-:W-:Y:S02]  /*18150*/  PRMT R10, R5, 0x7610, R10 ;  /* 0x00007610050a7816 */ /* 0x000fe4000000000a */
[----:B------:R-:W-:-:S05]  /*18160*/  @P3 MOV R5, R161 ;  /* 0x000000a100053202 */ /* 0x000fca0000000f00 */
[----:B------:R0:W-:Y:S01]  /*18170*/  @P3 STG.E.U16 desc[UR44][R4.64+0x50], R10 ;  /* 0x0000500a04003986 */ /* 0x0001e2000c10152c */
[----:B------:R-:W-:Y:S05]  /*18180*/  @!P2 BRA `(.L_x_333) ;  /* 0x000000000004a947 */ /* 0x000fea0003800000 */
[----:B------:R0:W5:Y:S02]  /*18190*/  LDG.E.LTC128B.U16 R3, desc[UR44][R12.64+0x52] ;  /* 0x0000522c0c037981 */ /* 0x000164000c1e1520 */
.L_x_333:
[----:B------:R-:W-:Y:S05]  /*181a0*/  BSYNC B1 ;  /* 0x0000000000017941 */ /* 0x000fea0003800000 */
.L_x_332:
        /* <DEDUP_REMOVED lines=12> */
.L_x_335:
[----:B------:R-:W-:Y:S05]  /*18270*/  BSYNC B1 ;  /* 0x0000000000017941 */ /* 0x000fea0003800000 */
.L_x_334:
        /* <DEDUP_REMOVED lines=9> */
.L_x_337:
[----:B------:R-:W-:Y:S05]  /*18310*/  BSYNC B1 ;  /* 0x0000000000017941 */ /* 0x000fea0003800000 */
.L_x_336:
        /* <DEDUP_REMOVED lines=9> */
.L_x_339:
[----:B------:R-:W-:Y:S05]  /*183b0*/  BSYNC B1 ;  /* 0x0000000000017941 */ /* 0x000fea0003800000 */
.L_x_338:
        /* <DEDUP_REMOVED lines=12> */
.L_x_341:
[----:B------:R-:W-:Y:S05]  /*18480*/  BSYNC B1 ;  /* 0x0000000000017941 */ /* 0x000fea0003800000 */
.L_x_340:
        /* <DEDUP_REMOVED lines=12> */
.L_x_343:
[----:B------:R-:W-:Y:S05]  /*18550*/  BSYNC B1 ;  /* 0x0000000000017941 */ /* 0x000fea0003800000 */
.L_x_342:
        /* <DEDUP_REMOVED lines=9> */
.L_x_345:
[----:B------:R-:W-:Y:S05]  /*185f0*/  BSYNC B1 ;  /* 0x0000000000017941 */ /* 0x000fea0003800000 */
.L_x_344:
        /* <DEDUP_REMOVED lines=9> */
.L_x_347:
[----:B------:R-:W-:Y:S05]  /*18690*/  BSYNC B1 ;  /* 0x0000000000017941 */ /* 0x000fea0003800000 */
.L_x_346:
        /* <DEDUP_REMOVED lines=12> */
.L_x_349:
[----:B------:R-:W-:Y:S05]  /*18760*/  BSYNC B1 ;  /* 0x0000000000017941 */ /* 0x000fea0003800000 */
.L_x_348:
        /* <DEDUP_REMOVED lines=12> */
.L_x_351:
[----:B------:R-:W-:Y:S05]  /*18830*/  BSYNC B1 ;  /* 0x0000000000017941 */ /* 0x000fea0003800000 */
.L_x_350:
        /* <DEDUP_REMOVED lines=9> */
.L_x_353:
[----:B------:R-:W-:Y:S05]  /*188d0*/  BSYNC B1 ;  /* 0x0000000000017941 */ /* 0x000fea0003800000 */
.L_x_352:
        /* <DEDUP_REMOVED lines=9> */
.L_x_355:
[----:B------:R-:W-:Y:S05]  /*18970*/  BSYNC B1 ;  /* 0x0000000000017941 */ /* 0x000fea0003800000 */
.L_x_354:
        /* <DEDUP_REMOVED lines=12> */
.L_x_357:
[----:B------:R-:W-:Y:S05]  /*18a40*/  BSYNC B1 ;  /* 0x0000000000017941 */ /* 0x000fea0003800000 */
.L_x_356:
        /* <DEDUP_REMOVED lines=12> */
.L_x_359:
[----:B------:R-:W-:Y:S05]  /*18b10*/  BSYNC B1 ;  /* 0x0000000000017941 */ /* 0x000fea0003800000 */
.L_x_358:
        /* <DEDUP_REMOVED lines=9> */
.L_x_361:
[----:B------:R-:W-:Y:S05]  /*18bb0*/  BSYNC B1 ;  /* 0x0000000000017941 */ /* 0x000fea0003800000 */
.L_x_360:
        /* <DEDUP_REMOVED lines=9> */
.L_x_363:
[----:B------:R-:W-:Y:S05]  /*18c50*/  BSYNC B1 ;  /* 0x0000000000017941 */ /* 0x000fea0003800000 */
.L_x_362:
        /* <DEDUP_REMOVED lines=12> */
.L_x_365:
[----:B------:R-:W-:Y:S05]  /*18d20*/  BSYNC B1 ;  /* 0x0000000000017941 */ /* 0x000fea0003800000 */
.L_x_364:
        /* <DEDUP_REMOVED lines=12> */
.L_x_367:
[----:B------:R-:W-:Y:S05]  /*18df0*/  BSYNC B1 ;  /* 0x0000000000017941 */ /* 0x000fea0003800000 */
.L_x_366:
        /* <DEDUP_REMOVED lines=9> */
.L_x_369:
[----:B------:R-:W-:Y:S05]  /*18e90*/  BSYNC B1 ;  /* 0x0000000000017941 */ /* 0x000fea0003800000 */
.L_x_368:
        /* <DEDUP_REMOVED lines=9> */
.L_x_371:
[----:B------:R-:W-:Y:S05]  /*18f30*/  BSYNC B1 ;  /* 0x0000000000017941 */ /* 0x000fea0003800000 */
.L_x_370:
        /* <DEDUP_REMOVED lines=12> */
.L_x_373:
[----:B------:R-:W-:Y:S05]  /*19000*/  BSYNC B1 ;  /* 0x0000000000017941 */ /* 0x000fea0003800000 */
.L_x_372:
        /* <DEDUP_REMOVED lines=12> */
.L_x_375:
[----:B------:R-:W-:Y:S05]  /*190d0*/  BSYNC B1 ;  /* 0x0000000000017941 */ /* 0x000fea0003800000 */
.L_x_374:
        /* <DEDUP_REMOVED lines=9> */
.L_x_377:
[----:B------:R-:W-:Y:S05]  /*19170*/  BSYNC B1 ;  /* 0x0000000000017941 */ /* 0x000fea0003800000 */
.L_x_376:
        /* <DEDUP_REMOVED lines=9> */
.L_x_379:
[----:B------:R-:W-:Y:S05]  /*19210*/  BSYNC B1 ;  /* 0x0000000000017941 */ /* 0x000fea0003800000 */
.L_x_378:
        /* <DEDUP_REMOVED lines=12> */
.L_x_381:
[----:B------:R-:W-:Y:S05]  /*192e0*/  BSYNC B1 ;  /* 0x0000000000017941 */ /* 0x000fea0003800000 */
.L_x_380:
        /* <DEDUP_REMOVED lines=12> */
.L_x_383:
[----:B------:R-:W-:Y:S05]  /*193b0*/  BSYNC B1 ;  /* 0x0000000000017941 */ /* 0x000fea0003800000 */
.L_x_382:
        /* <DEDUP_REMOVED lines=9> */
.L_x_385:
[----:B------:R-:W-:Y:S05]  /*19450*/  BSYNC B1 ;  /* 0x0000000000017941 */ /* 0x000fea0003800000 */
.L_x_384:
        /* <DEDUP_REMOVED lines=9> */
.L_x_387:
[----:B------:R-:W-:Y:S05]  /*194f0*/  BSYNC B1 ;  /* 0x0000000000017941 */ /* 0x000fea0003800000 */
.L_x_386:
        /* <DEDUP_REMOVED lines=12> */
.L_x_389:
[----:B------:R-:W-:Y:S05]  /*195c0*/  BSYNC B1 ;  /* 0x0000000000017941 */ /* 0x000fea0003800000 */
.L_x_388:
        /* <DEDUP_REMOVED lines=12> */
.L_x_391:
[----:B------:R-:W-:Y:S05]  /*19690*/  BSYNC B1 ;  /* 0x0000000000017941 */ /* 0x000fea0003800000 */
.L_x_390:
        /* <DEDUP_REMOVED lines=9> */
.L_x_393:
[----:B------:R-:W-:Y:S05]  /*19730*/  BSYNC B1 ;  /* 0x0000000000017941 */ /* 0x000fea0003800000 */
.L_x_392:
        /* <DEDUP_REMOVED lines=9> */
.L_x_395:
[----:B------:R-:W-:Y:S05]  /*197d0*/  BSYNC B1 ;  /* 0x0000000000017941 */ /* 0x000fea0003800000 */
.L_x_394:
        /* <DEDUP_REMOVED lines=12> */
.L_x_397:
[----:B------:R-:W-:Y:S05]  /*198a0*/  BSYNC B1 ;  /* 0x0000000000017941 */ /* 0x000fea0003800000 */
.L_x_396:
        /* <DEDUP_REMOVED lines=12> */
.L_x_399:
[----:B------:R-:W-:Y:S05]  /*19970*/  BSYNC B1 ;  /* 0x0000000000017941 */ /* 0x000fea0003800000 */
.L_x_398:
        /* <DEDUP_REMOVED lines=9> */
.L_x_401:
[----:B------:R-:W-:Y:S05]  /*19a10*/  BSYNC B1 ;  /* 0x0000000000017941 */ /* 0x000fea0003800000 */
.L_x_400:
        /* <DEDUP_REMOVED lines=9> */
.L_x_403:
[----:B------:R-:W-:Y:S05]  /*19ab0*/  BSYNC B1 ;  /* 0x0000000000017941 */ /* 0x000fea0003800000 */
.L_x_402:
        /* <DEDUP_REMOVED lines=12> */
.L_x_405:
[----:B------:R-:W-:Y:S05]  /*19b80*/  BSYNC B1 ;  /* 0x0000000000017941 */ /* 0x000fea0003800000 */
.L_x_404:
        /* <DEDUP_REMOVED lines=12> */
.L_x_407:
[----:B------:R-:W-:Y:S05]  /*19c50*/  BSYNC B1 ;  /* 0x0000000000017941 */ /* 0x000fea0003800000 */
.L_x_406:
        /* <DEDUP_REMOVED lines=9> */
.L_x_409:
[----:B------:R-:W-:Y:S05]  /*19cf0*/  BSYNC B1 ;  /* 0x0000000000017941 */ /* 0x000fea0003800000 */
.L_x_408:
        /* <DEDUP_REMOVED lines=9> */
.L_x_411:
[----:B------:R-:W-:Y:S05]  /*19d90*/  BSYNC B1 ;  /* 0x0000000000017941 */ /* 0x000fea0003800000 */
.L_x_410:
        /* <DEDUP_REMOVED lines=12> */
.L_x_413:
[----:B------:R-:W-:Y:S05]  /*19e60*/  BSYNC B1 ;  /* 0x0000000000017941 */ /* 0x000fea0003800000 */
.L_x_412:
        /* <DEDUP_REMOVED lines=12> */
.L_x_415:
[----:B------:R-:W-:Y:S05]  /*19f30*/  BSYNC B1 ;  /* 0x0000000000017941 */ /* 0x000fea0003800000 */
.L_x_414:
        /* <DEDUP_REMOVED lines=9> */
.L_x_417:
[----:B------:R-:W-:Y:S05]  /*19fd0*/  BSYNC B1 ;  /* 0x0000000000017941 */ /* 0x000fea0003800000 */
.L_x_416:
        /* <DEDUP_REMOVED lines=9> */
.L_x_419:
[----:B------:R-:W-:Y:S05]  /*1a070*/  BSYNC B1 ;  /* 0x0000000000017941 */ /* 0x000fea0003800000 */
.L_x_418:
        /* <DEDUP_REMOVED lines=12> */
.L_x_421:
[----:B------:R-:W-:Y:S05]  /*1a140*/  BSYNC B1 ;  /* 0x0000000000017941 */ /* 0x000fea0003800000 */
.L_x_420:
        /* <DEDUP_REMOVED lines=12> */
.L_x_423:
[----:B------:R-:W-:Y:S05]  /*1a210*/  BSYNC B1 ;  /* 0x0000000000017941 */ /* 0x000fea0003800000 */
.L_x_422:
        /* <DEDUP_REMOVED lines=9> */
.L_x_425:
[----:B------:R-:W-:Y:S05]  /*1a2b0*/  BSYNC B1 ;  /* 0x0000000000017941 */ /* 0x000fea0003800000 */
.L_x_424:
        /* <DEDUP_REMOVED lines=9> */
.L_x_427:
[----:B------:R-:W-:Y:S05]  /*1a350*/  BSYNC B1 ;  /* 0x0000000000017941 */ /* 0x000fea0003800000 */
.L_x_426:
        /* <DEDUP_REMOVED lines=12> */
.L_x_429:
[----:B------:R-:W-:Y:S05]  /*1a420*/  BSYNC B1 ;  /* 0x0000000000017941 */ /* 0x000fea0003800000 */
.L_x_428:
        /* <DEDUP_REMOVED lines=12> */
.L_x_431:
[----:B------:R-:W-:Y:S05]  /*1a4f0*/  BSYNC B1 ;  /* 0x0000000000017941 */ /* 0x000fea0003800000 */
.L_x_430:
        /* <DEDUP_REMOVED lines=9> */
.L_x_433:
[----:B------:R-:W-:Y:S05]  /*1a590*/  BSYNC B1 ;  /* 0x0000000000017941 */ /* 0x000fea0003800000 */
.L_x_432:
        /* <DEDUP_REMOVED lines=9> */
.L_x_435:
[----:B------:R-:W-:Y:S05]  /*1a630*/  BSYNC B1 ;  /* 0x0000000000017941 */ /* 0x000fea0003800000 */
.L_x_434:
        /* <DEDUP_REMOVED lines=12> */
.L_x_437:
[----:B------:R-:W-:Y:S05]  /*1a700*/  BSYNC B1 ;  /* 0x0000000000017941 */ /* 0x000fea0003800000 */
.L_x_436:
        /* <DEDUP_REMOVED lines=12> */
.L_x_439:
[----:B------:R-:W-:Y:S05]  /*1a7d0*/  BSYNC B1 ;  /* 0x0000000000017941 */ /* 0x000fea0003800000 */
.L_x_438:
        /* <DEDUP_REMOVED lines=9> */
.L_x_441:
[----:B------:R-:W-:Y:S05]  /*1a870*/  BSYNC B1 ;  /* 0x0000000000017941 */ /* 0x000fea0003800000 */
.L_x_440:
        /* <DEDUP_REMOVED lines=9> */
.L_x_443:
[----:B------:R-:W-:Y:S05]  /*1a910*/  BSYNC B1 ;  /* 0x0000000000017941 */ /* 0x000fea0003800000 */
.L_x_442:
        /* <DEDUP_REMOVED lines=12> */
.L_x_445:
[----:B------:R-:W-:Y:S05]  /*1a9e0*/  BSYNC B1 ;  /* 0x0000000000017941 */ /* 0x000fea0003800000 */
.L_x_444:
        /* <DEDUP_REMOVED lines=12> */
.L_x_447:
[----:B------:R-:W-:Y:S05]  /*1aab0*/  BSYNC B1 ;  /* 0x0000000000017941 */ /* 0x000fea0003800000 */
.L_x_446:
        /* <DEDUP_REMOVED lines=9> */
.L_x_449:
[----:B------:R-:W-:Y:S05]  /*1ab50*/  BSYNC B1 ;  /* 0x0000000000017941 */ /* 0x000fea0003800000 */
.L_x_448:
        /* <DEDUP_REMOVED lines=9> */
.L_x_451:
[----:B------:R-:W-:Y:S05]  /*1abf0*/  BSYNC B1 ;  /* 0x0000000000017941 */ /* 0x000fea0003800000 */
.L_x_450:
        /* <DEDUP_REMOVED lines=12> */
.L_x_453:
[----:B------:R-:W-:Y:S05]  /*1acc0*/  BSYNC B1 ;  /* 0x0000000000017941 */ /* 0x000fea0003800000 */
.L_x_452:
        /* <DEDUP_REMOVED lines=12> */
.L_x_455:
[----:B------:R-:W-:Y:S05]  /*1ad90*/  BSYNC B1 ;  /* 0x0000000000017941 */ /* 0x000fea0003800000 */
.L_x_454:
        /* <DEDUP_REMOVED lines=9> */
.L_x_457:
[----:B------:R-:W-:Y:S05]  /*1ae30*/  BSYNC B1 ;  /* 0x0000000000017941 */ /* 0x000fea0003800000 */
.L_x_456:
        /* <DEDUP_REMOVED lines=9> */
.L_x_459:
[----:B------:R-:W-:Y:S05]  /*1aed0*/  BSYNC B1 ;  /* 0x0000000000017941 */ /* 0x000fea0003800000 */
.L_x_458:
        /* <DEDUP_REMOVED lines=12> */
.L_x_461:
[----:B------:R-:W-:Y:S05]  /*1afa0*/  BSYNC B1 ;  /* 0x0000000000017941 */ /* 0x000fea0003800000 */
.L_x_460:
        /* <DEDUP_REMOVED lines=12> */
.L_x_463:
[----:B------:R-:W-:Y:S05]  /*1b070*/  BSYNC B1 ;  /* 0x0000000000017941 */ /* 0x000fea0003800000 */
.L_x_462:
        /* <DEDUP_REMOVED lines=9> */
.L_x_465:
[----:B------:R-:W-:Y:S05]  /*1b110*/  BSYNC B1 ;  /* 0x0000000000017941 */ /* 0x000fea0003800000 */
.L_x_464:
        /* <DEDUP_REMOVED lines=9> */
.L_x_467:
[----:B------:R-:W-:Y:S05]  /*1b1b0*/  BSYNC B1 ;  /* 0x0000000000017941 */ /* 0x000fea0003800000 */
.L_x_466:
        /* <DEDUP_REMOVED lines=12> */
.L_x_469:
[----:B------:R-:W-:Y:S05]  /*1b280*/  BSYNC B1 ;  /* 0x0000000000017941 */ /* 0x000fea0003800000 */
.L_x_468:
        /* <DEDUP_REMOVED lines=12> */
.L_x_471:
[----:B------:R-:W-:Y:S05]  /*1b350*/  BSYNC B1 ;  /* 0x0000000000017941 */ /* 0x000fea0003800000 */
.L_x_470:
        /* <DEDUP_REMOVED lines=9> */
.L_x_473:
[----:B------:R-:W-:Y:S05]  /*1b3f0*/  BSYNC B1 ;  /* 0x0000000000017941 */ /* 0x000fea0003800000 */
.L_x_472:
        /* <DEDUP_REMOVED lines=9> */
.L_x_475:
[----:B------:R-:W-:Y:S05]  /*1b490*/  BSYNC B1 ;  /* 0x0000000000017941 */ /* 0x000fea0003800000 */
.L_x_474:
        /* <DEDUP_REMOVED lines=12> */
.L_x_477:
[----:B------:R-:W-:Y:S05]  /*1b560*/  BSYNC B1 ;  /* 0x0000000000017941 */ /* 0x000fea0003800000 */
.L_x_476:
        /* <DEDUP_REMOVED lines=12> */
.L_x_479:
[----:B------:R-:W-:Y:S05]  /*1b630*/  BSYNC B1 ;  /* 0x0000000000017941 */ /* 0x000fea0003800000 */
.L_x_478:
        /* <DEDUP_REMOVED lines=9> */
.L_x_481:
[----:B------:R-:W-:Y:S05]  /*1b6d0*/  BSYNC B1 ;  /* 0x0000000000017941 */ /* 0x000fea0003800000 */
.L_x_480:
        /* <DEDUP_REMOVED lines=9> */
.L_x_483:
[----:B------:R-:W-:Y:S05]  /*1b770*/  BSYNC B1 ;  /* 0x0000000000017941 */ /* 0x000fea0003800000 */
.L_x_482:
        /* <DEDUP_REMOVED lines=12> */
.L_x_485:
[----:B------:R-:W-:Y:S05]  /*1b840*/  BSYNC B1 ;  /* 0x0000000000017941 */ /* 0x000fea0003800000 */
.L_x_484:
        /* <DEDUP_REMOVED lines=12> */
.L_x_487:
[----:B------:R-:W-:Y:S05]  /*1b910*/  BSYNC B1 ;  /* 0x0000000000017941 */ /* 0x000fea0003800000 */
.L_x_486:
        /* <DEDUP_REMOVED lines=9> */
.L_x_489:
[----:B------:R-:W-:Y:S05]  /*1b9b0*/  BSYNC B1 ;  /* 0x0000000000017941 */ /* 0x000fea0003800000 */
.L_x_488:
        /* <DEDUP_REMOVED lines=9> */
.L_x_491:
[----:B------:R-:W-:Y:S05]  /*1ba50*/  BSYNC B1 ;  /* 0x0000000000017941 */ /* 0x000fea0003800000 */
.L_x_490:
        /* <DEDUP_REMOVED lines=12> */
.L_x_493:
[----:B------:R-:W-:Y:S05]  /*1bb20*/  BSYNC B1 ;  /* 0x0000000000017941 */ /* 0x000fea0003800000 */
.L_x_492:
        /* <DEDUP_REMOVED lines=12> */
.L_x_495:
[----:B------:R-:W-:Y:S05]  /*1bbf0*/  BSYNC B1 ;  /* 0x0000000000017941 */ /* 0x000fea0003800000 */
.L_x_494:
        /* <DEDUP_REMOVED lines=9> */
.L_x_497:
[----:B------:R-:W-:Y:S05]  /*1bc90*/  BSYNC B1 ;  /* 0x0000000000017941 */ /* 0x000fea0003800000 */
.L_x_496:
        /* <DEDUP_REMOVED lines=9> */
.L_x_499:
[----:B------:R-:W-:Y:S05]  /*1bd30*/  BSYNC B1 ;  /* 0x0000000000017941 */ /* 0x000fea0003800000 */
.L_x_498:
        /* <DEDUP_REMOVED lines=12> */
.L_x_501:
[----:B------:R-:W-:Y:S05]  /*1be00*/  BSYNC B1 ;  /* 0x0000000000017941 */ /* 0x000fea0003800000 */
.L_x_500:
        /* <DEDUP_REMOVED lines=12> */
.L_x_503:
[----:B------:R-:W-:Y:S05]  /*1bed0*/  BSYNC B1 ;  /* 0x0000000000017941 */ /* 0x000fea0003800000 */
.L_x_502:
        /* <DEDUP_REMOVED lines=9> */
.L_x_505:
[----:B------:R-:W-:Y:S05]  /*1bf70*/  BSYNC B1 ;  /* 0x0000000000017941 */ /* 0x000fea0003800000 */
.L_x_504:
        /* <DEDUP_REMOVED lines=9> */
.L_x_507:
[----:B------:R-:W-:Y:S05]  /*1c010*/  BSYNC B1 ;  /* 0x0000000000017941 */ /* 0x000fea0003800000 */
.L_x_506:
        /* <DEDUP_REMOVED lines=12> */
.L_x_509:
[----:B------:R-:W-:Y:S05]  /*1c0e0*/  BSYNC B1 ;  /* 0x0000000000017941 */ /* 0x000fea0003800000 */
.L_x_508:
        /* <DEDUP_REMOVED lines=12> */
.L_x_511:
[----:B------:R-:W-:Y:S05]  /*1c1b0*/  BSYNC B1 ;  /* 0x0000000000017941 */ /* 0x000fea0003800000 */
.L_x_510:
        /* <DEDUP_REMOVED lines=9> */
.L_x_513:
[----:B------:R-:W-:Y:S05]  /*1c250*/  BSYNC B1 ;  /* 0x0000000000017941 */ /* 0x000fea0003800000 */
.L_x_512:
        /* <DEDUP_REMOVED lines=9> */
.L_x_515:
[----:B------:R-:W-:Y:S05]  /*1c2f0*/  BSYNC B1 ;  /* 0x0000000000017941 */ /* 0x000fea0003800000 */
.L_x_514:
        /* <DEDUP_REMOVED lines=12> */
.L_x_517:
[----:B------:R-:W-:Y:S05]  /*1c3c0*/  BSYNC B1 ;  /* 0x0000000000017941 */ /* 0x000fea0003800000 */
.L_x_516:
        /* <DEDUP_REMOVED lines=12> */
.L_x_519:
[----:B------:R-:W-:Y:S05]  /*1c490*/  BSYNC B1 ;  /* 0x0000000000017941 */ /* 0x000fea0003800000 */
.L_x_518:
        /* <DEDUP_REMOVED lines=9> */
.L_x_521:
[----:B------:R-:W-:Y:S05]  /*1c530*/  BSYNC B1 ;  /* 0x0000000000017941 */ /* 0x000fea0003800000 */
.L_x_520:
        /* <DEDUP_REMOVED lines=9> */
.L_x_523:
[----:B------:R-:W-:Y:S05]  /*1c5d0*/  BSYNC B1 ;  /* 0x0000000000017941 */ /* 0x000fea0003800000 */
.L_x_522:
        /* <DEDUP_REMOVED lines=12> */
.L_x_525:
[----:B------:R-:W-:Y:S05]  /*1c6a0*/  BSYNC B1 ;  /* 0x0000000000017941 */ /* 0x000fea0003800000 */
.L_x_524:
        /* <DEDUP_REMOVED lines=12> */
.L_x_527:
[----:B------:R-:W-:Y:S05]  /*1c770*/  BSYNC B1 ;  /* 0x0000000000017941 */ /* 0x000fea0003800000 */
.L_x_526:
        /* <DEDUP_REMOVED lines=9> */
.L_x_529:
[----:B------:R-:W-:Y:S05]  /*1c810*/  BSYNC B1 ;  /* 0x0000000000017941 */ /* 0x000fea0003800000 */
.L_x_528:
        /* <DEDUP_REMOVED lines=9> */
.L_x_531:
[----:B------:R-:W-:Y:S05]  /*1c8b0*/  BSYNC B1 ;  /* 0x0000000000017941 */ /* 0x000fea0003800000 */
.L_x_530:
        /* <DEDUP_REMOVED lines=12> */
.L_x_533:
[----:B------:R-:W-:Y:S05]  /*1c980*/  BSYNC B1 ;  /* 0x0000000000017941 */ /* 0x000fea0003800000 */
.L_x_532:
        /* <DEDUP_REMOVED lines=12> */
.L_x_535:
[----:B------:R-:W-:Y:S05]  /*1ca50*/  BSYNC B1 ;  /* 0x0000000000017941 */ /* 0x000fea0003800000 */
.L_x_534:
        /* <DEDUP_REMOVED lines=9> */
.L_x_537:
[----:B------:R-:W-:Y:S05]  /*1caf0*/  BSYNC B1 ;  /* 0x0000000000017941 */ /* 0x000fea0003800000 */
.L_x_536:
        /* <DEDUP_REMOVED lines=9> */
.L_x_539:
[----:B------:R-:W-:Y:S05]  /*1cb90*/  BSYNC B1 ;  /* 0x0000000000017941 */ /* 0x000fea0003800000 */
.L_x_538:
[----:B-----5:R-:W-:Y:S01]  /*1cba0*/  IMAD.U32 R5, R3, 0x10000, RZ ;  /* 0x0001000003057824 */ /* 0x020fe200078e00ff */
[----:B0-----:R-:W-:Y:S01]  /*1cbb0*/  @P2 MOV R4, R160 ;  /* 0x000000a000042202 */ /* 0x001fe20000000f00 */
[----:B------:R-:W-:Y:S01]  /*1cbc0*/  BSSY B1, `(.L_x_540) ;  /* 0x000000a000017945 */ /* 0x000fe20003800000 */
[----:B------:R-:W-:Y:S01]  /*1cbd0*/  ISETP.GT.AND P1, PT, R0, 0xf9, P1 ;  /* 0x000000f90000780c */ /* 0x000fe20000f24270 */
[----:B------:R-:W-:-:S04]  /*1cbe0*/  FMUL R5, R5, R16 ;  /* 0x0000001005057220 */ /* 0x000fc80000400000 */
[----:B------:R-:W-:-:S05]  /*1cbf0*/  FFMA R5, R150, R2, R5 ;  /* 0x0000000296057223 */ /* 0x000fca0000000005 */
[----:B------:R-:W-:-:S04]  /*1cc00*/  F2FP.BF16.F32.PACK_AB R5, RZ, R5 ;  /* 0x00000005ff05723e */ /* 0x000fc800000010ff */
[----:B-1--4-:R-:W-:Y:S01]  /*1cc10*/  PRMT R6, R5, 0x7610, R6 ;  /* 0x0000761005067816 */ /* 0x012fe20000000006 */
[----:B------:R-:W-:-:S05]  /*1cc20*/  @P2 IMAD.MOV.U32 R5, RZ, RZ, R161 ;  /* 0x000000ffff052224 */ /* 0x000fca00078e00a1 */
[----:B------:R0:W-:Y:S01]  /*1cc30*/  @P2 STG.E.U16 desc[UR44][R4.64+0x1f0], R6 ;  /* 0x0001f00604002986 */ /* 0x0001e2000c10152c */
[----:B------:R-:W-:Y:S05]  /*1cc40*/  @!P1 BRA `(.L_x_541) ;  /* 0x0000000000049947 */ /* 0x000fea0003800000 */
[----:B------:R1:W5:Y:S02]  /*1cc50*/  LDG.E.LTC128B.U16 R3, desc[UR44][R12.64+0x1f2] ;  /* 0x0001f22c0c037981 */ /* 0x000364000c1e1520 */
.L_x_541:
[----:B------:R-:W-:Y:S05]  /*1cc60*/  BSYNC B1 ;  /* 0x0000000000017941 */ /* 0x000fea0003800000 */
.L_x_540:
[----:B------:R-:W-:Y:S05]  /*1cc70*/  @!P1 BRA `(.L_x_542) ;  /* 0x0000004c00b09947 */ /* 0x000fea0003800000 */
[----:B-----5:R-:W-:-:S04]  /*1cc80*/  IMAD.U32 R3, R3, 0x10000, RZ ;  /* 0x0001000003037824 */ /* 0x020fc800078e00ff */
[----:B------:R-:W-:-:S04]  /*1cc90*/  FMUL R0, R3, R16 ;  /* 0x0000001003007220 */ /* 0x000fc80000400000 */
[----:B------:R-:W-:-:S05]  /*1cca0*/  FFMA R0, R151, R2, R0 ;  /* 0x0000000297007223 */ /* 0x000fca0000000000 */
[----:B------:R-:W-:-:S05]  /*1ccb0*/  F2FP.BF16.F32.PACK_AB R0, RZ, R0 ;  /* 0x00000000ff00723e */ /* 0x000fca00000010ff */
[----:B------:R4:W-:Y:S01]  /*1ccc0*/  STG.E.U16 desc[UR44][R160.64+0x1f2], R0 ;  /* 0x0001f200a0007986 */ /* 0x0009e2000c10152c */
[----:B------:R-:W-:Y:S05]  /*1ccd0*/  BRA `(.L_x_542) ;  /* 0x0000004c00987947 */ /* 0x000fea0003800000 */
.L_x_35:
[----:B------:R-:W2:Y:S01]  /*1cce0*/  LDL.LU R3, [R1] ;  /* 0x0000000001037983 */ /* 0x000ea20000300800 */
[----:B------:R-:W-:-:S03]  /*1ccf0*/  ULDC.64 UR4, c[0x0][0x5c0] ;  /* 0x0001700000047ab9 */ /* 0x000fc60000000a00 */
[----:B------:R-:W3:Y:S04]  /*1cd00*/  LDL.LU R9, [R1+0x60] ;  /* 0x0000600001097983 */ /* 0x000ee80000300800 */
[----:B------:R-:W4:Y:S04]  /*1cd10*/  LDL.LU R11, [R1+0x8c] ;  /* 0x00008c00010b7983 */ /* 0x000f280000300800 */
[----:B------:R-:W5:Y:S04]  /*1cd20*/  LDL.LU R12, [R1+0x90] ;  /* 0x00009000010c7983 */ /* 0x000f680000300800 */
        /* <DEDUP_REMOVED lines=74> */
[----:B------:R-:W5:Y:S01]  /*1d1d0*/  LDL.LU R161, [R1+0x1cc] ;  /* 0x0001cc0001a17983 */ /* 0x000f620000300800 */
[----:B--2---:R-:W-:-:S03]  /*1d1e0*/  FMUL R3, R3, R2 ;  /* 0x0000000203037220 */ /* 0x004fc60000400000 */
[----:B------:R-:W2:Y:S01]  /*1d1f0*/  LDL.LU R160, [R1+0x1d0] ;  /* 0x0001d00001a07983 */ /* 0x000ea20000300800 */
[----:B------:R-:W-:-:S03]  /*1d200*/  LEA R4, P0, R6, UR4, 0x1 ;  /* 0x0000000406047c11 */ /* 0x000fc6000f8008ff */
[----:B------:R-:W2:Y:S04]  /*1d210*/  LDL.LU R159, [R1+0x1d4] ;  /* 0x0001d400019f7983 */ /* 0x000ea80000300800 */
[----:B------:R-:W2:Y:S04]  /*1d220*/  LDL.LU R158, [R1+0x1d8] ;  /* 0x0001d800019e7983 */ /* 0x000ea80000300800 */
[----:B------:R-:W2:Y:S04]  /*1d230*/  LDL.LU R157, [R1+0x1dc] ;  /* 0x0001dc00019d7983 */ /* 0x000ea80000300800 */
[----:B------:R-:W2:Y:S01]  /*1d240*/  LDL.LU R156, [R1+0x1e0] ;  /* 0x0001e000019c7983 */ /* 0x000ea20000300800 */
[----:B------:R-:W-:-:S03]  /*1d250*/  LEA.HI.X R5, R6, UR5, R10, 0x1, P0 ;  /* 0x0000000506057c11 */ /* 0x000fc600080f0c0a */
[----:B------:R-:W2:Y:S01]  /*1d260*/  LDL.LU R155, [R1+0x1e4] ;  /* 0x0001e400019b7983 */ /* 0x000ea20000300800 */
[----:B------:R-:W-:-:S03]  /*1d270*/  F2FP.BF16.F32.PACK_AB R3, RZ, R3 ;  /* 0x00000003ff03723e */ /* 0x000fc600000010ff */
[----:B------:R-:W2:Y:S04]  /*1d280*/  LDL.LU R154, [R1+0x1e8] ;  /* 0x0001e800019a7983 */ /* 0x000ea80000300800 */
[----:B------:R-:W2:Y:S04]  /*1d290*/  LDL.LU R23, [R1+0x1ec] ;  /* 0x0001ec0001177983 */ /* 0x000ea80000300800 */
[----:B------:R-:W2:Y:S04]  /*1d2a0*/  LDL.LU R22, [R1+0x1f0] ;  /* 0x0001f00001167983 */ /* 0x000ea80000300800 */
[----:B------:R-:W2:Y:S04]  /*1d2b0*/  LDL.LU R21, [R1+0x1f4] ;  /* 0x0001f40001157983 */ /* 0x000ea80000300800 */
[----:B------:R-:W2:Y:S04]  /*1d2c0*/  LDL.LU R20, [R1+0x1f8] ;  /* 0x0001f80001147983 */ /* 0x000ea80000300800 */
[----:B------:R-:W2:Y:S04]  /*1d2d0*/  LDL.LU R19, [R1+0x1fc] ;  /* 0x0001fc0001137983 */ /* 0x000ea80000300800 */
[----:B------:R-:W3:Y:S04]  /*1d2e0*/  LDL.LU R7, [R1+0x8] ;  /* 0x0000080001077983 */ /* 0x000ee80000300800 */
[----:B------:R-:W4:Y:S04]  /*1d2f0*/  LDL.LU R6, [R1+0xc] ;  /* 0x00000c0001067983 */ /* 0x000f280000300800 */
[----:B------:R0:W-:Y:S04]  /*1d300*/  @P1 STG.E.U16 desc[UR44][R4.64], R3 ;  /* 0x0000000304001986 */ /* 0x0001e8000c10152c */
[----:B0-----:R-:W5:Y:S01]  /*1d310*/  LDL.LU R3, [R1+0x4] ;  /* 0x0000040001037983 */ /* 0x001f620000300800 */
[----:B------:R-:W-:Y:S01]  /*1d320*/  ISETP.GT.AND P0, PT, R0, 0x1, P3 ;  /* 0x000000010000780c */ /* 0x000fe20001f04270 */
[----:B------:R-:W-:Y:S01]  /*1d330*/  USHF.L.U32 UR5, UR8, 0x4, URZ ;  /* 0x0000000408057899 */ /* 0x000fe2000800063f */
[----:B------:R-:W-:Y:S01]  /*1d340*/  ISETP.GT.AND P2, PT, R153, 0x8, PT ;  /* 0x000000089900780c */ /* 0x000fe20003f44270 */
[----:B------:R-:W-:Y:S01]  /*1d350*/  USHF.L.U64.HI UR4, UR8, 0x4, UR9 ;  /* 0x0000000408047899 */ /* 0x000fe20008010209 */
[----:B---3--:R-:W-:-:S05]  /*1d360*/  FMUL R7, R7, R2 ;  /* 0x0000000207077220 */ /* 0x008fca0000400000 */
[----:B------:R-:W-:-:S04]  /*1d370*/  F2FP.BF16.F32.PACK_AB R7, RZ, R7 ;  /* 0x00000007ff07723e */ /* 0x000fc800000010ff */
[----:B------:R-:W-:Y:S01]  /*1d380*/  PRMT R8, R7, 0x7610, R8 ;  /* 0x0000761007087816 */ /* 0x000fe20000000008 */
[----:B-----5:R-:W-:-:S05]  /*1d390*/  FMUL R3, R3, R2 ;  /* 0x0000000203037220 */ /* 0x020fca0000400000 */
[----:B------:R-:W-:-:S05]  /*1d3a0*/  F2FP.BF16.F32.PACK_AB R3, RZ, R3 ;  /* 0x00000003ff03723e */ /* 0x000fca00000010ff */
[----:B------:R4:W-:Y:S01]  /*1d3b0*/  @P0 STG.E.U16 desc[UR44][R4.64+0x2], R3 ;  /* 0x0000020304000986 */ /* 0x0009e2000c10152c */
[----:B------:R-:W-:Y:S01]  /*1d3c0*/  ISETP.GT.AND P0, PT, R0, RZ, P2 ;  /* 0x000000ff0000720c */ /* 0x000fe20001704270 */
[----:B----4-:R-:W-:Y:S01]  /*1d3d0*/  FMUL R3, R6, R2 ;  /* 0x0000000206037220 */ /* 0x010fe20000400000 */
[----:B------:R-:W-:-:S04]  /*1d3e0*/  IADD3 R6, P1, R4, UR5, RZ ;  /* 0x0000000504067c10 */ /* 0x000fc8000ff3e0ff */
[----:B------:R-:W-:Y:S02]  /*1d3f0*/  IADD3.X R7, R5, UR4, RZ, P1, !PT ;  /* 0x0000000405077c10 */ /* 0x000fe40008ffe4ff */
[----:B------:R-:W-:-:S05]  /*1d400*/  F2FP.BF16.F32.PACK_AB R3, RZ, R3 ;  /* 0x00000003ff03723e */ /* 0x000fca00000010ff */
[----:B------:R0:W-:Y:S01]  /*1d410*/  @P0 STG.E.U16 desc[UR44][R6.64], R8 ;  /* 0x0000000806000986 */ /* 0x0001e2000c10152c */
[----:B------:R-:W-:-:S03]  /*1d420*/  ISETP.GT.AND P0, PT, R0, 0x1, P2 ;  /* 0x000000010000780c */ /* 0x000fc60001704270 */
[----:B0-----:R-:W3:Y:S10]  /*1d430*/  LDL.LU R8, [R1+0x50] ;  /* 0x0000500001087983 */ /* 0x001ef40000300800 */
[----:B------:R0:W-:Y:S04]  /*1d440*/  @P0 STG.E.U16 desc[UR44][R6.64+0x2], R3 ;  /* 0x0000020306000986 */ /* 0x0001e8000c10152c */
[----:B0-----:R-:W4:Y:S01]  /*1d450*/  LDL.LU R3, [R1+0x10] ;  /* 0x0000100001037983 */ /* 0x001f220000300800 */
[----:B------:R-:W-:Y:S01]  /*1d460*/  ISETP.GT.AND P0, PT, R0, 0x8, P3 ;  /* 0x000000080000780c */ /* 0x000fe20001f04270 */
[----:B----4-:R-:W-:-:S05]  /*1d470*/  FMUL R3, R3, R2 ;  /* 0x0000000203037220 */ /* 0x010fca0000400000 */
[----:B------:R-:W-:-:S07]  /*1d480*/  F2FP.BF16.F32.PACK_AB R3, RZ, R3 ;  /* 0x00000003ff03723e */ /* 0x000fce00000010ff */
        /* <DEDUP_REMOVED lines=73> */
[----:B---3--:R-:W-:-:S05]  /*1d920*/  FMUL R8, R8, R2 ;  /* 0x0000000208087220 */ /* 0x008fca0000400000 */
[----:B------:R-:W-:Y:S01]  /*1d930*/  F2FP.BF16.F32.PACK_AB R8, RZ, R8 ;  /* 0x00000008ff08723e */ /* 0x000fe200000010ff */
[----:B----4-:R-:W-:-:S05]  /*1d940*/  FMUL R3, R3, R2 ;  /* 0x0000000203037220 */ /* 0x010fca0000400000 */
[----:B------:R-:W-:-:S05]  /*1d950*/  F2FP.BF16.F32.PACK_AB R3, RZ, R3 ;  /* 0x00000003ff03723e */ /* 0x000fca00000010ff */
[----:B------:R0:W-:Y:S01]  /*1d960*/  @P0 STG.E.U16 desc[UR44][R6.64+0x42], R3 ;  /* 0x0000420306000986 */ /* 0x0001e2000c10152c */
[----:B------:R-:W-:-:S03]  /*1d970*/  ISETP.GT.AND P0, PT, R0, 0x28, P3 ;  /* 0x000000280000780c */ /* 0x000fc60001f04270 */
[----:B0-----:R-:W3:Y:S01]  /*1d980*/  LDL.LU R3, [R1+0x54] ;  /* 0x0000540001037983 */ /* 0x001ee20000300800 */
[----:B------:R-:W-:-:S09]  /*1d990*/  ISETP.GT.AND P1, PT, R0, 0x29, P3 ;  /* 0x000000290000780c */ /* 0x000fd20001f24270 */
[----:B------:R0:W-:Y:S04]  /*1d9a0*/  @P0 STG.E.U16 desc[UR44][R4.64+0x50], R8 ;  /* 0x0000500804000986 */ /* 0x0001e8000c10152c */
[----:B0-----:R-:W4:Y:S01]  /*1d9b0*/  LDL.LU R8, [R1+0x58] ;  /* 0x0000580001087983 */ /* 0x001f220000300800 */
[----:B---3--:R-:W-:-:S05]  /*1d9c0*/  FMUL R3, R3, R2 ;  /* 0x0000000203037220 */ /* 0x008fca0000400000 */
[----:B------:R-:W-:-:S05]  /*1d9d0*/  F2FP.BF16.F32.PACK_AB R3, RZ, R3 ;  /* 0x00000003ff03723e */ /* 0x000fca00000010ff */
[----:B------:R0:W-:Y:S01]  /*1d9e0*/  @P1 STG.E.U16 desc[UR44][R4.64+0x52], R3 ;  /* 0x0000520304001986 */ /* 0x0001e2000c10152c */
[----:B----4-:R-:W-:-:S05]  /*1d9f0*/  FMUL R8, R8, R2 ;  /* 0x0000000208087220 */ /* 0x010fca0000400000 */
[----:B------:R-:W-:Y:S01]  /*1da00*/  F2FP.BF16.F32.PACK_AB R8, RZ, R8 ;  /* 0x00000008ff08723e */ /* 0x000fe200000010ff */
[----:B0-----:R-:W3:Y:S03]  /*1da10*/  LDL.LU R3, [R1+0x5c] ;  /* 0x00005c0001037983 */ /* 0x001ee60000300800 */
[----:B------:R-:W-:Y:S02]  /*1da20*/  PRMT R10, R8, 0x7610, R10 ;  /* 0x00007610080a7816 */ /* 0x000fe4000000000a */
[----:B------:R-:W4:Y:S01]  /*1da30*/  LDL.LU R8, [R1+0x64] ;  /* 0x0000640001087983 */ /* 0x000f220000300800 */
[C---:B------:R-:W-:Y:S02]  /*1da40*/  ISETP.GT.AND P1, PT, R0.reuse, 0x28, P2 ;  /* 0x000000280000780c */ /* 0x040fe40001724270 */
[C---:B------:R-:W-:Y:S02]  /*1da50*/  ISETP.GT.AND P4, PT, R0.reuse, 0x29, P2 ;  /* 0x000000290000780c */ /* 0x040fe40001784270 */
[C---:B------:R-:W-:Y:S01]  /*1da60*/  ISETP.GT.AND P5, PT, R0.reuse, 0x30, P3 ;  /* 0x000000300000780c */ /* 0x040fe20001fa4270 */
[----:B------:R-:W-:Y:S01]  /*1da70*/  FMUL R9, R9, R2 ;  /* 0x0000000209097220 */ /* 0x000fe20000400000 */
[----:B------:R-:W-:-:S04]  /*1da80*/  ISETP.GT.AND P0, PT, R0, 0x31, P3 ;  /* 0x000000310000780c */ /* 0x000fc80001f04270 */
[----:B------:R-:W-:-:S03]  /*1da90*/  F2FP.BF16.F32.PACK_AB R9, RZ, R9 ;  /* 0x00000009ff09723e */ /* 0x000fc600000010ff */
[----:B------:R0:W-:Y:S04]  /*1daa0*/  @P1 STG.E.U16 desc[UR44][R6.64+0x50], R10 ;  /* 0x0000500a06001986 */ /* 0x0001e8000c10152c */
[----:B0-----:R-:W5:Y:S01]  /*1dab0*/  LDL.LU R10, [R1+0x74] ;  /* 0x00007400010a7983 */ /* 0x001f620000300800 */
[----:B---3--:R-:W-:-:S05]  /*1dac0*/  FMUL R3, R3, R2 ;  /* 0x0000000203037220 */ /* 0x008fca0000400000 */
[----:B------:R-:W-:Y:S01]  /*1dad0*/  F2FP.BF16.F32.PACK_AB R3, RZ, R3 ;  /* 0x00000003ff03723e */ /* 0x000fe200000010ff */
[----:B----4-:R-:W-:-:S04]  /*1dae0*/  FMUL R8, R8, R2 ;  /* 0x0000000208087220 */ /* 0x010fc80000400000 */
[----:B------:R0:W-:Y:S04]  /*1daf0*/  @P4 STG.E.U16 desc[UR44][R6.64+0x52], R3 ;  /* 0x0000520306004986 */ /* 0x0001e8000c10152c */
[----:B------:R1:W-:Y:S01]  /*1db00*/  @P5 STG.E.U16 desc[UR44][R4.64+0x60], R9 ;  /* 0x0000600904005986 */ /* 0x0003e2000c10152c */
[----:B0-----:R-:W-:-:S03]  /*1db10*/  F2FP.BF16.F32.PACK_AB R3, RZ, R8 ;  /* 0x00000008ff03723e */ /* 0x001fc600000010ff */
[----:B------:R-:W3:Y:S01]  /*1db20*/  LDL.LU R8, [R1+0x68] ;  /* 0x0000680001087983 */ /* 0x000ee20000300800 */
[----:B-1----:R-:W-:-:S03]  /*1db30*/  PRMT R9, R3, 0x7610, R9 ;  /* 0x0000761003097816 */ /* 0x002fc60000000009 */
[----:B------:R-:W4:Y:S04]  /*1db40*/  LDL.LU R3, [R1+0x6c] ;  /* 0x00006c0001037983 */ /* 0x000f280000300800 */
[----:B------:R0:W-:Y:S04]  /*1db50*/  @P0 STG.E.U16 desc[UR44][R4.64+0x62], R9 ;  /* 0x0000620904000986 */ /* 0x0001e8000c10152c */
[----:B0-----:R-:W2:Y:S01]  /*1db60*/  LDL.LU R9, [R1+0x70] ;  /* 0x0000700001097983 */ /* 0x001ea20000300800 */
[----:B------:R-:W-:Y:S01]  /*1db70*/  ISETP.GT.AND P1, PT, R0, 0x30, P2 ;  /* 0x000000300000780c */ /* 0x000fe20001724270 */
[----:B---3--:R-:W-:-:S05]  /*1db80*/  FMUL R8, R8, R2 ;  /* 0x0000000208087220 */ /* 0x008fca0000400000 */
[----:B------:R-:W-:-:S07]  /*1db90*/  F2FP.BF16.F32.PACK_AB R8, RZ, R8 ;  /* 0x00000008ff08723e */ /* 0x000fce00000010ff */
[----:B------:R0:W-:Y:S01]  /*1dba0*/  @P1 STG.E.U16 desc[UR44][R6.64+0x60], R8 ;  /* 0x0000600806001986 */ /* 0x0001e2000c10152c */
[----:B--2---:R-:W-:-:S05]  /*1dbb0*/  FMUL R9, R9, R2 ;  /* 0x0000000209097220 */ /* 0x004fca0000400000 */
[----:B0-----:R-:W-:-:S04]  /*1dbc0*/  F2FP.BF16.F32.PACK_AB R8, RZ, R9 ;  /* 0x00000009ff08723e */ /* 0x001fc800000010ff */
[----:B------:R-:W-:Y:S02]  /*1dbd0*/  PRMT R9, R8, 0x7610, R9 ;  /* 0x0000761008097816 */ /* 0x000fe40000000009 */
[----:B------:R-:W2:Y:S01]  /*1dbe0*/  LDL.LU R8, [R1+0x78] ;  /* 0x0000780001087983 */ /* 0x000ea20000300800 */
[C---:B------:R-:W-:Y:S01]  /*1dbf0*/  ISETP.GT.AND P4, PT, R0.reuse, 0x31, P2 ;  /* 0x000000310000780c */ /* 0x040fe20001784270 */
[-C--:B----4-:R-:W-:Y:S01]  /*1dc00*/  FMUL R3, R3, R2.reuse ;  /* 0x0000000203037220 */ /* 0x090fe20000400000 */
[----:B------:R-:W-:Y:S01]  /*1dc10*/  ISETP.GT.AND P5, PT, R0, 0x38, P3 ;  /* 0x000000380000780c */ /* 0x000fe20001fa4270 */
[----:B-----5:R-:W-:-:S03]  /*1dc20*/  FMUL R10, R10, R2 ;  /* 0x000000020a0a7220 */ /* 0x020fc60000400000 */
[----:B------:R-:W-:Y:S02]  /*1dc30*/  F2FP.BF16.F32.PACK_AB R3, RZ, R3 ;  /* 0x00000003ff03723e */ /* 0x000fe400000010ff */
[----:B------:R-:W-:-:S05]  /*1dc40*/  ISETP.GT.AND P6, PT, R0, 0x39, P3 ;  /* 0x000000390000780c */ /* 0x000fca0001fc4270 */
[----:B------:R0:W-:Y:S04]  /*1dc50*/  @P4 STG.E.U16 desc[UR44][R6.64+0x62], R3 ;  /* 0x0000620306004986 */ /* 0x0001e8000c10152c */
[----:B------:R1:W-:Y:S01]  /*1dc60*/  @P5 STG.E.U16 desc[UR44][R4.64+0x70], R9 ;  /* 0x0000700904005986 */ /* 0x0003e2000c10152c */
[----:B0-----:R-:W-:-:S04]  /*1dc70*/  F2FP.BF16.F32.PACK_AB R3, RZ, R10 ;  /* 0x0000000aff03723e */ /* 0x001fc800000010ff */
[----:B------:R-:W-:Y:S01]  /*1dc80*/  PRMT R10, R3, 0x7610, R10 ;  /* 0x00007610030a7816 */ /* 0x000fe2000000000a */
[----:B-1----:R-:W3:Y:S04]  /*1dc90*/  LDL.LU R9, [R1+0x80] ;  /* 0x0000800001097983 */ /* 0x002ee80000300800 */
[----:B------:R0:W-:Y:S01]  /*1dca0*/  @P6 STG.E.U16 desc[UR44][R4.64+0x72], R10 ;  /* 0x0000720a04006986 */ /* 0x0001e2000c10152c */
[----:B--2---:R-:W-:-:S05]  /*1dcb0*/  FMUL R8, R8, R2 ;  /* 0x0000000208087220 */ /* 0x004fca0000400000 */
[----:B------:R-:W-:Y:S02]  /*1dcc0*/  F2FP.BF16.F32.PACK_AB R3, RZ, R8 ;  /* 0x00000008ff03723e */ /* 0x000fe400000010ff */
[----:B------:R-:W2:Y:S02]  /*1dcd0*/  LDL.LU R8, [R1+0x7c] ;  /* 0x00007c0001087983 */ /* 0x000ea40000300800 */
[----:B0-----:R-:W-:Y:S02]  /*1dce0*/  PRMT R10, R3, 0x7610, R10 ;  /* 0x00007610030a7816 */ /* 0x001fe4000000000a */
[----:B------:R-:W4:Y:S01]  /*1dcf0*/  LDL.LU R3, [R1+0x84] ;  /* 0x0000840001037983 */ /* 0x000f220000300800 */
[C---:B------:R-:W-:Y:S02]  /*1dd00*/  ISETP.GT.AND P0, PT, R0.reuse, 0x38, P2 ;  /* 0x000000380000780c */ /* 0x040fe40001704270 */
[C---:B------:R-:W-:Y:S02]  /*1dd10*/  ISETP.GT.AND P1, PT, R0.reuse, 0x39, P2 ;  /* 0x000000390000780c */ /* 0x040fe40001724270 */
[----:B------:R-:W-:-:S02]  /*1dd20*/  ISETP.GT.AND P4, PT, R0, 0x40, P3 ;  /* 0x000000400000780c */ /* 0x000fc40001f84270 */
[----:B------:R-:W-:-:S07]  /*1dd30*/  ISETP.GT.AND P5, PT, R0, 0x41, P3 ;  /* 0x000000410000780c */ /* 0x000fce0001fa4270 */
[----:B------:R0:W-:Y:S01]  /*1dd40*/  @P0 STG.E.U16 desc[UR44][R6.64+0x70], R10 ;  /* 0x0000700a06000986 */ /* 0x0001e2000c10152c */
[----:B---3--:R-:W-:-:S05]  /*1dd50*/  FMUL R9, R9, R2 ;  /* 0x0000000209097220 */ /* 0x008fca0000400000 */
[----:B------:R-:W-:Y:S01]  /*1dd60*/  F2FP.BF16.F32.PACK_AB R9, RZ, R9 ;  /* 0x00000009ff09723e */ /* 0x000fe200000010ff */
[-C--:B--2---:R-:W-:Y:S01]  /*1dd70*/  FMUL R8, R8, R2.reuse ;  /* 0x0000000208087220 */ /* 0x084fe20000400000 */
[----:B----4-:R-:W-:-:S04]  /*1dd80*/  FMUL R3, R3, R2 ;  /* 0x0000000203037220 */ /* 0x010fc80000400000 */
[----:B------:R-:W-:-:S04]  /*1dd90*/  F2FP.BF16.F32.PACK_AB R8, RZ, R8 ;  /* 0x00000008ff08723e */ /* 0x000fc800000010ff */
[----:B0-----:R-:W-:Y:S02]  /*1dda0*/  PRMT R10, R8, 0x7610, R10 ;  /* 0x00007610080a7816 */ /* 0x001fe4000000000a */
[----:B------:R-:W-:Y:S01]  /*1ddb0*/  F2FP.BF16.F32.PACK_AB R3, RZ, R3 ;  /* 0x00000003ff03723e */ /* 0x000fe200000010ff */
[----:B------:R-:W2:Y:S04]  /*1ddc0*/  LDL.LU R8, [R1+0x88] ;  /* 0x0000880001087983 */ /* 0x000ea80000300800 */
[----:B------:R-:W-:Y:S04]  /*1ddd0*/  @P1 STG.E.U16 desc[UR44][R6.64+0x72], R10 ;  /* 0x0000720a06001986 */ /* 0x000fe8000c10152c */
[----:B------:R0:W-:Y:S04]  /*1dde0*/  @P4 STG.E.U16 desc[UR44][R4.64+0x80], R9 ;  /* 0x0000800904004986 */ /* 0x0001e8000c10152c */
[----:B------:R1:W-:Y:S04]  /*1ddf0*/  @P5 STG.E.U16 desc[UR44][R4.64+0x82], R3 ;  /* 0x0000820304005986 */ /* 0x0003e8000c10152c */
[----:B0-----:R-:W3:Y:S04]  /*1de00*/  LDL.LU R9, [R1+0x94] ;  /* 0x0000940001097983 */ /* 0x001ee80000300800 */
[----:B-1----:R-:W4:Y:S01]  /*1de10*/  LDL.LU R3, [R1+0x98] ;  /* 0x0000980001037983 */ /* 0x002f220000300800 */
[----:B------:R-:W-:Y:S01]  /*1de20*/  ISETP.GT.AND P0, PT, R0, 0x40, P2 ;  /* 0x000000400000780c */ /* 0x000fe20001704270 */
[----:B--2---:R-:W-:-:S05]  /*1de30*/  FMUL R8, R8, R2 ;  /* 0x0000000208087220 */ /* 0x004fca0000400000 */
[----:B------:R-:W-:-:S07]  /*1de40*/  F2FP.BF16.F32.PACK_AB R8, RZ, R8 ;  /* 0x00000008ff08723e */ /* 0x000fce00000010ff */
[----:B------:R0:W-:Y:S01]  /*1de50*/  @P0 STG.E.U16 desc[UR44][R6.64+0x80], R8 ;  /* 0x0000800806000986 */ /* 0x0001e2000c10152c */
[----:B----4-:R-:W-:-:S05]  /*1de60*/  FMUL R3, R3, R2 ;  /* 0x0000000203037220 */ /* 0x010fca0000400000 */
[----:B0-----:R-:W-:Y:S02]  /*1de70*/  F2FP.BF16.F32.PACK_AB R8, RZ, R3 ;  /* 0x00000003ff08723e */ /* 0x001fe400000010ff */
[----:B------:R-:W2:Y:S02]  /*1de80*/  LDL.LU R3, [R1+0x9c] ;  /* 0x00009c0001037983 */ /* 0x000ea40000300800 */
[----:B------:R-:W-:Y:S02]  /*1de90*/  PRMT R13, R8, 0x7610, R13 ;  /* 0x00007610080d7816 */ /* 0x000fe4000000000d */
[----:B------:R-:W4:Y:S01]  /*1dea0*/  LDL.LU R8, [R1+0xa0] ;  /* 0x0000a00001087983 */ /* 0x000f220000300800 */
[C---:B------:R-:W-:Y:S01]  /*1deb0*/  ISETP.GT.AND P1, PT, R0.reuse, 0x41, P2 ;  /* 0x000000410000780c */ /* 0x040fe20001724270 */
[-C--:B---3--:R-:W-:Y:S01]  /*1dec0*/  FMUL R9, R9, R2.reuse ;  /* 0x0000000209097220 */ /* 0x088fe20000400000 */
[-C--:B------:R-:W-:Y:S01]  /*1ded0*/  FMUL R11, R11, R2.reuse ;  /* 0x000000020b0b7220 */ /* 0x080fe20000400000 */
[----:B------:R-:W-:Y:S01]  /*1dee0*/  ISETP.GT.AND P4, PT, R0, 0x48, P3 ;  /* 0x000000480000780c */ /* 0x000fe20001f84270 */
[----:B------:R-:W-:-:S02]  /*1def0*/  FMUL R12, R12, R2 ;  /* 0x000000020c0c7220 */ /* 0x000fc40000400000 */
[----:B------:R-:W-:Y:S02]  /*1df00*/  F2FP.BF16.F32.PACK_AB R9, RZ, R9 ;  /* 0x00000009ff09723e */ /* 0x000fe400000010ff */
[----:B------:R-:W-:Y:S02]  /*1df10*/  F2FP.BF16.F32.PACK_AB R11, RZ, R11 ;  /* 0x0000000bff0b723e */ /* 0x000fe400000010ff */
[----:B------:R-:W-:Y:S02]  /*1df20*/  F2FP.BF16.F32.PACK_AB R10, RZ, R12 ;  /* 0x0000000cff0a723e */ /* 0x000fe400000010ff */
[----:B------:R-:W-:Y:S02]  /*1df30*/  PRMT R12, R9, 0x7610, R12 ;  /* 0x00007610090c7816 */ /* 0x000fe4000000000c */
[C---:B------:R-:W-:Y:S01]  /*1df40*/  ISETP.GT.AND P5, PT, R0.reuse, 0x49, P3 ;  /* 0x000000490000780c */ /* 0x040fe20001fa4270 */
[----:B------:R-:W-:Y:S01]  /*1df50*/  @P1 STG.E.U16 desc[UR44][R6.64+0x82], R11 ;  /* 0x0000820b06001986 */ /* 0x000fe2000c10152c */
[----:B------:R-:W-:-:S02]  /*1df60*/  ISETP.GT.AND P0, PT, R0, 0x48, P2 ;  /* 0x000000480000780c */ /* 0x000fc40001704270 */
[C---:B------:R-:W-:Y:S01]  /*1df70*/  ISETP.GT.AND P1, PT, R0.reuse, 0x49, P2 ;  /* 0x000000490000780c */ /* 0x040fe20001724270 */
[----:B------:R0:W-:Y:S01]  /*1df80*/  @P4 STG.E.U16 desc[UR44][R4.64+0x90], R10 ;  /* 0x0000900a04004986 */ /* 0x0001e2000c10152c */
[----:B------:R-:W-:-:S07]  /*1df90*/  ISETP.GT.AND P4, PT, R0, 0x50, P3 ;  /* 0x000000500000780c */ /* 0x000fce0001f84270 */
[----:B------:R1:W-:Y:S01]  /*1dfa0*/  @P5 STG.E.U16 desc[UR44][R4.64+0x92], R12 ;  /* 0x0000920c04005986 */ /* 0x0003e2000c10152c */
[----:B------:R-:W-:-:S03]  /*1dfb0*/  ISETP.GT.AND P5, PT, R0, 0x51, P3 ;  /* 0x000000510000780c */ /* 0x000fc60001fa4270 */
[----:B------:R3:W-:Y:S01]  /*1dfc0*/  @P0 STG.E.U16 desc[UR44][R6.64+0x90], R13 ;  /* 0x0000900d06000986 */ /* 0x0007e2000c10152c */
[C---:B------:R-:W-:Y:S02]  /*1dfd0*/  ISETP.GT.AND P0, PT, R0.reuse, 0x51, P2 ;  /* 0x000000510000780c */ /* 0x040fe40001704270 */
[----:B------:R-:W-:Y:S01]  /*1dfe0*/  ISETP.GT.AND P6, PT, R0, 0x71, P3 ;  /* 0x000000710000780c */ /* 0x000fe20001fc4270 */
[----:B--2---:R-:W-:-:S05]  /*1dff0*/  FMUL R3, R3, R2 ;  /* 0x0000000203037220 */ /* 0x004fca0000400000 */
[----:B------:R-:W-:Y:S01]  /*1e000*/  F2FP.BF16.F32.PACK_AB R9, RZ, R3 ;  /* 0x00000003ff09723e */ /* 0x000fe200000010ff */
[-C--:B----4-:R-:W-:Y:S01]  /*1e010*/  FMUL R3, R8, R2.reuse ;  /* 0x0000000208037220 */ /* 0x090fe20000400000 */
[----:B------:R-:W-:-:S04]  /*1e020*/  FMUL R8, R235, R2 ;  /* 0x00000002eb087220 */ /* 0x000fc80000400000 */
[----:B------:R-:W-:Y:S02]  /*1e030*/  F2FP.BF16.F32.PACK_AB R3, RZ, R3 ;  /* 0x00000003ff03723e */ /* 0x000fe400000010ff */
[----:B0-----:R-:W-:Y:S02]  /*1e040*/  PRMT R10, R9, 0x7610, R10 ;  /* 0x00007610090a7816 */ /* 0x001fe4000000000a */
[----:B------:R-:W-:Y:S01]  /*1e050*/  PRMT R11, R3, 0x7610, R11 ;  /* 0x00007610030b7816 */ /* 0x000fe2000000000b */
[----:B------:R-:W-:Y:S01]  /*1e060*/  FMUL R3, R233, R2 ;  /* 0x00000002e9037220 */ /* 0x000fe20000400000 */
[----:B------:R-:W-:Y:S01]  /*1e070*/  F2FP.BF16.F32.PACK_AB R8, RZ, R8 ;  /* 0x00000008ff08723e */ /* 0x000fe200000010ff */
[----:B------:R-:W-:Y:S01]  /*1e080*/  FMUL R9, R234, R2 ;  /* 0x00000002ea097220 */ /* 0x000fe20000400000 */
[----:B------:R0:W-:Y:S02]  /*1e090*/  @P1 STG.E.U16 desc[UR44][R6.64+0x92], R10 ;  /* 0x0000920a06001986 */ /* 0x0001e4000c10152c */
[----:B-1----:R-:W-:-:S02]  /*1e0a0*/  PRMT R12, R8, 0x7610, R12 ;  /* 0x00007610080c7816 */ /* 0x002fc4000000000c */
[----:B------:R-:W-:Y:S01]  /*1e0b0*/  F2FP.BF16.F32.PACK_AB R8, RZ, R3 ;  /* 0x00000003ff08723e */ /* 0x000fe200000010ff */
[-C--:B------:R-:W-:Y:S01]  /*1e0c0*/  FMUL R3, R232, R2.reuse ;  /* 0x00000002e8037220 */ /* 0x080fe20000400000 */
[C---:B------:R-:W-:Y:S02]  /*1e0d0*/  ISETP.GT.AND P1, PT, R0.reuse, 0x50, P2 ;  /* 0x000000500000780c */ /* 0x040fe40001724270 */
[----:B------:R-:W-:Y:S01]  /*1e0e0*/  F2FP.BF16.F32.PACK_AB R9, RZ, R9 ;  /* 0x00000009ff09723e */ /* 0x000fe200000010ff */
[----:B------:R1:W-:Y:S01]  /*1e0f0*/  @P4 STG.E.U16 desc[UR44][R4.64+0xa0], R11 ;  /* 0x0000a00b04004986 */ /* 0x0003e2000c10152c */
[----:B------:R-:W-:Y:S02]  /*1e100*/  ISETP.GT.AND P4, PT, R0, 0x58, P3 ;  /* 0x000000580000780c */ /* 0x000fe40001f84270 */
[----:B---3--:R-:W-:Y:S02]  /*1e110*/  PRMT R13, R9, 0x7610, R13 ;  /* 0x00007610090d7816 */ /* 0x008fe4000000000d */
[----:B------:R-:W-:Y:S01]  /*1e120*/  F2FP.BF16.F32.PACK_AB R9, RZ, R3 ;  /* 0x00000003ff09723e */ /* 0x000fe200000010ff */
[-C--:B------:R-:W-:Y:S01]  /*1e130*/  FMUL R3, R230, R2.reuse ;  /* 0x00000002e6037220 */ /* 0x080fe20000400000 */
[----:B------:R-:W-:Y:S01]  /*1e140*/  PRMT R14, R8, 0x7610, R14 ;  /* 0x00007610080e7816 */ /* 0x000fe2000000000e */
[----:B------:R-:W-:Y:S01]  /*1e150*/  FMUL R8, R231, R2 ;  /* 0x00000002e7087220 */ /* 0x000fe20000400000 */
[----:B------:R2:W-:Y:S01]  /*1e160*/  @P5 STG.E.U16 desc[UR44][R4.64+0xa2], R12 ;  /* 0x0000a20c04005986 */ /* 0x0005e2000c10152c */
[----:B------:R-:W-:-:S02]  /*1e170*/  ISETP.GT.AND P5, PT, R0, 0x59, P3 ;  /* 0x000000590000780c */ /* 0x000fc40001fa4270 */
[----:B------:R-:W-:Y:S01]  /*1e180*/  F2FP.BF16.F32.PACK_AB R3, RZ, R3 ;  /* 0x00000003ff03723e */ /* 0x000fe200000010ff */
[----:B------:R-:W-:Y:S01]  /*1e190*/  @P1 STG.E.U16 desc[UR44][R6.64+0xa0], R13 ;  /* 0x0000a00d06001986 */ /* 0x000fe2000c10152c */
[----:B0-----:R-:W-:Y:S01]  /*1e1a0*/  F2FP.BF16.F32.PACK_AB R10, RZ, R8 ;  /* 0x00000008ff0a723e */ /* 0x001fe200000010ff */
[-C--:B------:R-:W-:Y:S01]  /*1e1b0*/  FMUL R8, R229, R2.reuse ;  /* 0x00000002e5087220 */ /* 0x080fe20000400000 */
[----:B-1----:R-:W-:Y:S01]  /*1e1c0*/  PRMT R11, R3, 0x7610, R11 ;  /* 0x00007610030b7816 */ /* 0x002fe2000000000b */
[----:B------:R-:W-:Y:S01]  /*1e1d0*/  @P0 STG.E.U16 desc[UR44][R6.64+0xa2], R14 ;  /* 0x0000a20e06000986 */ /* 0x000fe2000c10152c */
[----:B------:R-:W-:Y:S01]  /*1e1e0*/  ISETP.GT.AND P0, PT, R0, 0x58, P2 ;  /* 0x000000580000780c */ /* 0x000fe20001704270 */
[----:B------:R-:W-:Y:S01]  /*1e1f0*/  FMUL R3, R228, R2 ;  /* 0x00000002e4037220 */ /* 0x000fe20000400000 */
[C---:B------:R-:W-:Y:S01]  /*1e200*/  ISETP.GT.AND P1, PT, R0.reuse, 0x59, P2 ;  /* 0x000000590000780c */ /* 0x040fe20001724270 */
[----:B------:R0:W-:Y:S01]  /*1e210*/  @P4 STG.E.U16 desc[UR44][R4.64+0xb0], R9 ;  /* 0x0000b00904004986 */ /* 0x0001e2000c10152c */
[----:B------:R-:W-:-:S02]  /*1e220*/  ISETP.GT.AND P4, PT, R0, 0x60, P3 ;  /* 0x000000600000780c */ /* 0x000fc40001f84270 */
[----:B------:R-:W-:Y:S01]  /*1e230*/  F2FP.BF16.F32.PACK_AB R8, RZ, R8 ;  /* 0x00000008ff08723e */ /* 0x000fe200000010ff */
[----:B------:R1:W-:Y:S03]  /*1e240*/  @P5 STG.E.U16 desc[UR44][R4.64+0xb2], R10 ;  /* 0x0000b20a04005986 */ /* 0x0003e6000c10152c */
[----:B--2---:R-:W-:Y:S02]  /*1e250*/  PRMT R12, R8, 0x7610, R12 ;  /* 0x00007610080c7816 */ /* 0x004fe4000000000c */
[----:B0-----:R-:W-:Y:S01]  /*1e260*/  F2FP.BF16.F32.PACK_AB R9, RZ, R3 ;  /* 0x00000003ff09723e */ /* 0x001fe200000010ff */
[-C--:B------:R-:W-:Y:S01]  /*1e270*/  FMUL R3, R227, R2.reuse ;  /* 0x00000002e3037220 */ /* 0x080fe20000400000 */
[-C--:B------:R-:W-:Y:S02]  /*1e280*/  FMUL R8, R226, R2.reuse ;  /* 0x00000002e2087220 */ /* 0x080fe40000400000 */
[----:B-1----:R-:W-:Y:S01]  /*1e290*/  PRMT R10, R9, 0x7610, R10 ;  /* 0x00007610090a7816 */ /* 0x002fe2000000000a */
[----:B------:R0:W-:Y:S01]  /*1e2a0*/  @P0 STG.E.U16 desc[UR44][R6.64+0xb0], R11 ;  /* 0x0000b00b06000986 */ /* 0x0001e2000c10152c */
[----:B------:R-:W-:Y:S01]  /*1e2b0*/  F2FP.BF16.F32.PACK_AB R3, RZ, R3 ;  /* 0x00000003ff03723e */ /* 0x000fe200000010ff */
[----:B------:R-:W-:Y:S01]  /*1e2c0*/  FMUL R9, R225, R2 ;  /* 0x00000002e1097220 */ /* 0x000fe20000400000 */
[C---:B------:R-:W-:Y:S01]  /*1e2d0*/  ISETP.GT.AND P5, PT, R0.reuse, 0x61, P3 ;  /* 0x000000610000780c */ /* 0x040fe20001fa4270 */
[----:B------:R1:W-:Y:S01]  /*1e2e0*/  @P1 STG.E.U16 desc[UR44][R6.64+0xb2], R12 ;  /* 0x0000b20c06001986 */ /* 0x0003e2000c10152c */
[----:B------:R-:W-:-:S03]  /*1e2f0*/  ISETP.GT.AND P1, PT, R0, 0x60, P2 ;  /* 0x000000600000780c */ /* 0x000fc60001724270 */
[----:B------:R-:W-:Y:S01]  /*1e300*/  @P4 STG.E.U16 desc[UR44][R4.64+0xc0], R10 ;  /* 0x0000c00a04004986 */ /* 0x000fe2000c10152c */
[----:B------:R-:W-:Y:S02]  /*1e310*/  ISETP.GT.AND P4, PT, R0, 0x61, P2 ;  /* 0x000000610000780c */ /* 0x000fe40001784270 */
[----:B------:R-:W-:Y:S02]  /*1e320*/  F2FP.BF16.F32.PACK_AB R8, RZ, R8 ;  /* 0x00000008ff08723e */ /* 0x000fe400000010ff */
[----:B0-----:R-:W-:Y:S01]  /*1e330*/  PRMT R11, R3, 0x7610, R11 ;  /* 0x00007610030b7816 */ /* 0x001fe2000000000b */
[-C--:B------:R-:W-:Y:S01]  /*1e340*/  FMUL R3, R224, R2.reuse ;  /* 0x00000002e0037220 */ /* 0x080fe20000400000 */
[----:B------:R-:W-:Y:S02]  /*1e350*/  F2FP.BF16.F32.PACK_AB R9, RZ, R9 ;  /* 0x00000009ff09723e */ /* 0x000fe400000010ff */
[----:B-1----:R-:W-:Y:S02]  /*1e360*/  PRMT R12, R8, 0x7610, R12 ;  /* 0x00007610080c7816 */ /* 0x002fe4000000000c */
[----:B------:R-:W-:Y:S01]  /*1e370*/  F2FP.BF16.F32.PACK_AB R8, RZ, R3 ;  /* 0x00000003ff08723e */ /* 0x000fe200000010ff */
[----:B------:R-:W-:Y:S01]  /*1e380*/  FMUL R3, R223, R2 ;  /* 0x00000002df037220 */ /* 0x000fe20000400000 */
[----:B------:R-:W-:Y:S01]  /*1e390*/  PRMT R13, R9, 0x7610, R13 ;  /* 0x00007610090d7816 */ /* 0x000fe2000000000d */
[----:B------:R0:W-:Y:S01]  /*1e3a0*/  @P5 STG.E.U16 desc[UR44][R4.64+0xc2], R11 ;  /* 0x0000c20b04005986 */ /* 0x0001e2000c10152c */
[----:B------:R-:W-:-:S02]  /*1e3b0*/  ISETP.GT.AND P0, PT, R0, 0x68, P3 ;  /* 0x000000680000780c */ /* 0x000fc40001f04270 */
[----:B------:R-:W-:Y:S01]  /*1e3c0*/  F2FP.BF16.F32.PACK_AB R9, RZ, R3 ;  /* 0x00000003ff09723e */ /* 0x000fe200000010ff */
[----:B------:R1:W-:Y:S01]  /*1e3d0*/  @P1 STG.E.U16 desc[UR44][R6.64+0xc0], R12 ;  /* 0x0000c00c06001986 */ /* 0x0003e2000c10152c */
[----:B------:R-:W-:-:S03]  /*1e3e0*/  FMUL R3, R221, R2 ;  /* 0x00000002dd037220 */ /* 0x000fc60000400000 */
[----:B------:R-:W-:Y:S01]  /*1e3f0*/  @P4 STG.E.U16 desc[UR44][R6.64+0xc2], R13 ;  /* 0x0000c20d06004986 */ /* 0x000fe2000c10152c */
[----:B------:R-:W-:Y:S02]  /*1e400*/  ISETP.GT.AND P4, PT, R0, 0x69, P3 ;  /* 0x000000690000780c */ /* 0x000fe40001f84270 */
[----:B------:R-:W-:Y:S01]  /*1e410*/  PRMT R14, R8, 0x7610, R14 ;  /* 0x00007610080e7816 */ /* 0x000fe2000000000e */
[-C--:B------:R-:W-:Y:S01]  /*1e420*/  FMUL R8, R222, R2.reuse ;  /* 0x00000002de087220 */ /* 0x080fe20000400000 */
[----:B------:R-:W-:Y:S02]  /*1e430*/  F2FP.BF16.F32.PACK_AB R3, RZ, R3 ;  /* 0x00000003ff03723e */ /* 0x000fe400000010ff */
[----:B------:R-:W-:Y:S01]  /*1e440*/  ISETP.GT.AND P1, PT, R0, 0x68, P2 ;  /* 0x000000680000780c */ /* 0x000fe20001724270 */
[----:B------:R-:W-:Y:S01]  /*1e450*/  @P0 STG.E.U16 desc[UR44][R4.64+0xd0], R14 ;  /* 0x0000d00e04000986 */ /* 0x000fe2000c10152c */
[----:B0-----:R-:W-:Y:S01]  /*1e460*/  PRMT R11, R3, 0x7610, R11 ;  /* 0x00007610030b7816 */ /* 0x001fe2000000000b */
[----:B------:R-:W-:Y:S01]  /*1e470*/  FMUL R3, R219, R2 ;  /* 0x00000002db037220 */ /* 0x000fe20000400000 */
[----:B------:R-:W-:Y:S01]  /*1e480*/  F2FP.BF16.F32.PACK_AB R10, RZ, R8 ;  /* 0x00000008ff0a723e */ /* 0x000fe200000010ff */
[----:B------:R-:W-:Y:S01]  /*1e490*/  FMUL R8, R220, R2 ;  /* 0x00000002dc087220 */ /* 0x000fe20000400000 */
[C---:B------:R-:W-:Y:S01]  /*1e4a0*/  ISETP.GT.AND P0, PT, R0.reuse, 0x69, P2 ;  /* 0x000000690000780c */ /* 0x040fe20001704270 */
[----:B------:R0:W-:Y:S01]  /*1e4b0*/  @P4 STG.E.U16 desc[UR44][R4.64+0xd2], R9 ;  /* 0x0000d20904004986 */ /* 0x0001e2000c10152c */
[----:B------:R-:W-:-:S02]  /*1e4c0*/  ISETP.GT.AND P5, PT, R0, 0x70, P3 ;  /* 0x000000700000780c */ /* 0x000fc40001fa4270 */
[----:B------:R-:W-:-:S04]  /*1e4d0*/  F2FP.BF16.F32.PACK_AB R8, RZ, R8 ;  /* 0x00000008ff08723e */ /* 0x000fc800000010ff */
[----:B-1----:R-:W-:Y:S02]  /*1e4e0*/  PRMT R12, R8, 0x7610, R12 ;  /* 0x00007610080c7816 */ /* 0x002fe4000000000c */
[----:B0-----:R-:W-:Y:S01]  /*1e4f0*/  F2FP.BF16.F32.PACK_AB R9, RZ, R3 ;  /* 0x00000003ff09723e */ /* 0x001fe200000010ff */
[-C--:B------:R-:W-:Y:S01]  /*1e500*/  FMUL R3, R218, R2.reuse ;  /* 0x00000002da037220 */ /* 0x080fe20000400000 */
[----:B------:R-:W-:Y:S01]  /*1e510*/  FMUL R8, R217, R2 ;  /* 0x00000002d9087220 */ /* 0x000fe20000400000 */
[----:B------:R0:W-:Y:S03]  /*1e520*/  @P1 STG.E.U16 desc[UR44][R6.64+0xd0], R10 ;  /* 0x0000d00a06001986 */ /* 0x0001e6000c10152c */
[----:B------:R-:W-:Y:S01]  /*1e530*/  F2FP.BF16.F32.PACK_AB R3, RZ, R3 ;  /* 0x00000003ff03723e */ /* 0x000fe200000010ff */
[----:B------:R1:W-:Y:S01]  /*1e540*/  @P0 STG.E.U16 desc[UR44][R6.64+0xd2], R11 ;  /* 0x0000d20b06000986 */ /* 0x0003e2000c10152c */
[----:B------:R-:W-:-:S02]  /*1e550*/  ISETP.GT.AND P1, PT, R0, 0x70, P2 ;  /* 0x000000700000780c */ /* 0x000fc40001724270 */
[----:B------:R-:W-:Y:S01]  /*1e560*/  F2FP.BF16.F32.PACK_AB R8, RZ, R8 ;  /* 0x00000008ff08723e */ /* 0x000fe200000010ff */
[----:B------:R2:W-:Y:S01]  /*1e570*/  @P5 STG.E.U16 desc[UR44][R4.64+0xe0], R12 ;  /* 0x0000e00c04005986 */ /* 0x0005e2000c10152c */
[----:B0-----:R-:W-:Y:S01]  /*1e580*/  PRMT R10, R9, 0x7610, R10 ;  /* 0x00007610090a7816 */ /* 0x001fe2000000000a */
[-C--:B------:R-:W-:Y:S01]  /*1e590*/  FMUL R9, R216, R2.reuse ;  /* 0x00000002d8097220 */ /* 0x080fe20000400000 */
[----:B-1----:R-:W-:Y:S01]  /*1e5a0*/  PRMT R11, R3, 0x7610, R11 ;  /* 0x00007610030b7816 */ /* 0x002fe2000000000b */
[----:B------:R-:W-:-:S03]  /*1e5b0*/  FMUL R3, R215, R2 ;  /* 0x00000002d7037220 */ /* 0x000fc60000400000 */
[----:B------:R-:W-:Y:S02]  /*1e5c0*/  F2FP.BF16.F32.PACK_AB R9, RZ, R9 ;  /* 0x00000009ff09723e */ /* 0x000fe400000010ff */
[----:B--2---:R-:W-:Y:S02]  /*1e5d0*/  PRMT R12, R8, 0x7610, R12 ;  /* 0x00007610080c7816 */ /* 0x004fe4000000000c */
[----:B------:R-:W-:Y:S01]  /*1e5e0*/  F2FP.BF16.F32.PACK_AB R8, RZ, R3 ;  /* 0x00000003ff08723e */ /* 0x000fe200000010ff */
[----:B------:R-:W-:Y:S01]  /*1e5f0*/  FMUL R3, R214, R2 ;  /* 0x00000002d6037220 */ /* 0x000fe20000400000 */
[C---:B------:R-:W-:Y:S02]  /*1e600*/  ISETP.GT.AND P4, PT, R0.reuse, 0x71, P2 ;  /* 0x000000710000780c */ /* 0x040fe40001784270 */
[----:B------:R-:W-:Y:S01]  /*1e610*/  ISETP.GT.AND P5, PT, R0, 0x78, P3 ;  /* 0x000000780000780c */ /* 0x000fe20001fa4270 */
[----:B------:R0:W-:Y:S01]  /*1e620*/  @P6 STG.E.U16 desc[UR44][R4.64+0xe2], R10 ;  /* 0x0000e20a04006986 */ /* 0x0001e2000c10152c */
[----:B------:R-:W-:-:S02]  /*1e630*/  PRMT R13, R9, 0x7610, R13 ;  /* 0x00007610090d7816 */ /* 0x000fc4000000000d */
[----:B------:R-:W-:Y:S01]  /*1e640*/  F2FP.BF16.F32.PACK_AB R9, RZ, R3 ;  /* 0x00000003ff09723e */ /* 0x000fe200000010ff */
[----:B------:R1:W-:Y:S01]  /*1e650*/  @P1 STG.E.U16 desc[UR44][R6.64+0xe0], R11 ;  /* 0x0000e00b06001986 */ /* 0x0003e2000c10152c */
[----:B------:R-:W-:Y:S01]  /*1e660*/  ISETP.GT.AND P0, PT, R0, 0x79, P3 ;  /* 0x000000790000780c */ /* 0x000fe20001f04270 */
[-C--:B------:R-:W-:Y:S01]  /*1e670*/  FMUL R3, R212, R2.reuse ;  /* 0x00000002d4037220 */ /* 0x080fe20000400000 */
[----:B------:R-:W-:Y:S02]  /*1e680*/  ISETP.GT.AND P1, PT, R0, 0x78, P2 ;  /* 0x000000780000780c */ /* 0x000fe40001724270 */
[----:B------:R-:W-:Y:S01]  /*1e690*/  PRMT R14, R8, 0x7610, R14 ;  /* 0x00007610080e7816 */ /* 0x000fe2000000000e */
[----:B------:R-:W-:Y:S01]  /*1e6a0*/  FMUL R8, R213, R2 ;  /* 0x00000002d5087220 */ /* 0x000fe20000400000 */
[----:B------:R-:W-:Y:S01]  /*1e6b0*/  F2FP.BF16.F32.PACK_AB R3, RZ, R3 ;  /* 0x00000003ff03723e */ /* 0x000fe200000010ff */
[----:B------:R2:W-:Y:S01]  /*1e6c0*/  @P4 STG.E.U16 desc[UR44][R6.64+0xe2], R12 ;  /* 0x0000e20c06004986 */ /* 0x0005e2000c10152c */
[----:B------:R-:W-:-:S02]  /*1e6d0*/  ISETP.GT.AND P4, PT, R0, 0x79, P2 ;  /* 0x000000790000780c */ /* 0x000fc40001784270 */
[----:B0-----:R-:W-:Y:S01]  /*1e6e0*/  F2FP.BF16.F32.PACK_AB R10, RZ, R8 ;  /* 0x00000008ff0a723e */ /* 0x001fe200000010ff */
[----:B------:R-:W-:Y:S01]  /*1e6f0*/  @P5 STG.E.U16 desc[UR44][R4.64+0xf0], R13 ;  /* 0x0000f00d04005986 */ /* 0x000fe2000c10152c */
[----:B-1----:R-:W-:Y:S01]  /*1e700*/  PRMT R11, R3, 0x7610, R11 ;  /* 0x00007610030b7816 */ /* 0x002fe2000000000b */
[-C--:B------:R-:W-:Y:S01]  /*1e710*/  FMUL R3, R210, R2.reuse ;  /* 0x00000002d2037220 */ /* 0x080fe20000400000 */
[----:B------:R-:W-:Y:S01]  /*1e720*/  FMUL R8, R211, R2 ;  /* 0x00000002d3087220 */ /* 0x000fe20000400000 */
[C---:B------:R-:W-:Y:S01]  /*1e730*/  ISETP.GT.AND P5, PT, R0.reuse, 0x80, P3 ;  /* 0x000000800000780c */ /* 0x040fe20001fa4270 */
[----:B------:R-:W-:Y:S01]  /*1e740*/  @P0 STG.E.U16 desc[UR44][R4.64+0xf2], R14 ;  /* 0x0000f20e04000986 */ /* 0x000fe2000c10152c */
[----:B------:R-:W-:-:S03]  /*1e750*/  ISETP.GT.AND P6, PT, R0, 0x81, P3 ;  /* 0x000000810000780c */ /* 0x000fc60001fc4270 */
[----:B------:R0:W-:Y:S01]  /*1e760*/  @P1 STG.E.U16 desc[UR44][R6.64+0xf0], R9 ;  /* 0x0000f00906001986 */ /* 0x0001e2000c10152c */
[----:B------:R-:W-:-:S04]  /*1e770*/  F2FP.BF16.F32.PACK_AB R8, RZ, R8 ;  /* 0x00000008ff08723e */ /* 0x000fc800000010ff */
[----:B--2---:R-:W-:Y:S01]  /*1e780*/  PRMT R12, R8, 0x7610, R12 ;  /* 0x00007610080c7816 */ /* 0x004fe2000000000c */
[-C--:B------:R-:W-:Y:S01]  /*1e790*/  FMUL R8, R208, R2.reuse ;  /* 0x00000002d0087220 */ /* 0x080fe20000400000 */
[----:B0-----:R-:W-:Y:S01]  /*1e7a0*/  F2FP.BF16.F32.PACK_AB R9, RZ, R3 ;  /* 0x00000003ff09723e */ /* 0x001fe200000010ff */
[----:B------:R-:W-:Y:S01]  /*1e7b0*/  FMUL R3, R209, R2 ;  /* 0x00000002d1037220 */ /* 0x000fe20000400000 */
[----:B------:R0:W-:Y:S01]  /*1e7c0*/  @P4 STG.E.U16 desc[UR44][R6.64+0xf2], R10 ;  /* 0x0000f20a06004986 */ /* 0x0001e2000c10152c */
[----:B------:R-:W-:-:S03]  /*1e7d0*/  ISETP.GT.AND P0, PT, R0, 0x80, P2 ;  /* 0x000000800000780c */ /* 0x000fc60001704270 */
[----:B------:R-:W-:Y:S01]  /*1e7e0*/  F2FP.BF16.F32.PACK_AB R3, RZ, R3 ;  /* 0x00000003ff03723e */ /* 0x000fe200000010ff */
[----:B------:R1:W-:Y:S01]  /*1e7f0*/  @P5 STG.E.U16 desc[UR44][R4.64+0x100], R11 ;  /* 0x0001000b04005986 */ /* 0x0003e2000c10152c */
[----:B------:R-:W-:Y:S02]  /*1e800*/  ISETP.GT.AND P1, PT, R0, 0x81, P2 ;  /* 0x000000810000780c */ /* 0x000fe40001724270 */
[----:B------:R-:W-:Y:S01]  /*1e810*/  F2FP.BF16.F32.PACK_AB R8, RZ, R8 ;  /* 0x00000008ff08723e */ /* 0x000fe200000010ff */
[----:B------:R2:W-:Y:S01]  /*1e820*/  @P6 STG.E.U16 desc[UR44][R4.64+0x102], R12 ;  /* 0x0001020c04006986 */ /* 0x0005e2000c10152c */
[----:B0-----:R-:W-:Y:S01]  /*1e830*/  PRMT R10, R9, 0x7610, R10 ;  /* 0x00007610090a7816 */ /* 0x001fe2000000000a */
[-C--:B------:R-:W-:Y:S01]  /*1e840*/  FMUL R9, R207, R2.reuse ;  /* 0x00000002cf097220 */ /* 0x080fe20000400000 */
[----:B-1----:R-:W-:Y:S01]  /*1e850*/  PRMT R11, R3, 0x7610, R11 ;  /* 0x00007610030b7816 */ /* 0x002fe2000000000b */
[----:B------:R-:W-:Y:S01]  /*1e860*/  FMUL R3, R206, R2 ;  /* 0x00000002ce037220 */ /* 0x000fe20000400000 */
[----:B------:R-:W-:-:S02]  /*1e870*/  ISETP.GT.AND P4, PT, R0, 0x88, P3 ;  /* 0x000000880000780c */ /* 0x000fc40001f84270 */
[----:B--2---:R-:W-:Y:S02]  /*1e880*/  PRMT R12, R8, 0x7610, R12 ;  /* 0x00007610080c7816 */ /* 0x004fe4000000000c */
[----:B------:R-:W-:Y:S01]  /*1e890*/  F2FP.BF16.F32.PACK_AB R8, RZ, R3 ;  /* 0x00000003ff08723e */ /* 0x000fe200000010ff */
[-C--:B------:R-:W-:Y:S01]  /*1e8a0*/  FMUL R3, R205, R2.reuse ;  /* 0x00000002cd037220 */ /* 0x080fe20000400000 */
[----:B------:R-:W-:Y:S02]  /*1e8b0*/  F2FP.BF16.F32.PACK_AB R9, RZ, R9 ;  /* 0x00000009ff09723e */ /* 0x000fe400000010ff */
[C---:B------:R-:W-:Y:S01]  /*1e8c0*/  ISETP.GT.AND P5, PT, R0.reuse, 0x89, P3 ;  /* 0x000000890000780c */ /* 0x040fe20001fa4270 */
[----:B------:R0:W-:Y:S01]  /*1e8d0*/  @P0 STG.E.U16 desc[UR44][R6.64+0x100], R10 ;  /* 0x0001000a06000986 */ /* 0x0001e2000c10152c */
[----:B------:R-:W-:Y:S02]  /*1e8e0*/  PRMT R13, R9, 0x7610, R13 ;  /* 0x00007610090d7816 */ /* 0x000fe4000000000d */
[----:B------:R-:W-:Y:S01]  /*1e8f0*/  F2FP.BF16.F32.PACK_AB R9, RZ, R3 ;  /* 0x00000003ff09723e */ /* 0x000fe200000010ff */
[----:B------:R1:W-:Y:S01]  /*1e900*/  @P1 STG.E.U16 desc[UR44][R6.64+0x102], R11 ;  /* 0x0001020b06001986 */ /* 0x0003e2000c10152c */
[C---:B------:R-:W-:Y:S01]  /*1e910*/  ISETP.GT.AND P0, PT, R0.reuse, 0x88, P2 ;  /* 0x000000880000780c */ /* 0x040fe20001704270 */
[----:B------:R-:W-:Y:S01]  /*1e920*/  FMUL R3, R203, R2 ;  /* 0x00000002cb037220 */ /* 0x000fe20000400000 */
[----:B------:R-:W-:-:S02]  /*1e930*/  ISETP.GT.AND P1, PT, R0, 0x89, P2 ;  /* 0x000000890000780c */ /* 0x000fc40001724270 */
[----:B------:R-:W-:Y:S01]  /*1e940*/  PRMT R14, R8, 0x7610, R14 ;  /* 0x00007610080e7816 */ /* 0x000fe2000000000e */
[----:B------:R-:W-:Y:S01]  /*1e950*/  FMUL R8, R204, R2 ;  /* 0x00000002cc087220 */ /* 0x000fe20000400000 */
[----:B------:R-:W-:Y:S01]  /*1e960*/  F2FP.BF16.F32.PACK_AB R3, RZ, R3 ;  /* 0x00000003ff03723e */ /* 0x000fe200000010ff */
[----:B------:R2:W-:Y:S01]  /*1e970*/  @P4 STG.E.U16 desc[UR44][R4.64+0x110], R12 ;  /* 0x0001100c04004986 */ /* 0x0005e2000c10152c */
[----:B------:R-:W-:Y:S02]  /*1e980*/  ISETP.GT.AND P4, PT, R0, 0x90, P3 ;  /* 0x000000900000780c */ /* 0x000fe40001f84270 */
        /* <DEDUP_REMOVED lines=9> */
[----:B------:R-:W-:Y:S02]  /*1ea20*/  F2FP.BF16.F32.PACK_AB R8, RZ, R8 ;  /* 0x00000008ff08723e */ /* 0x000fe400000010ff */
[----:B------:R-:W-:Y:S01]  /*1ea30*/  ISETP.GT.AND P1, PT, R0, 0x91, P2 ;  /* 0x000000910000780c */ /* 0x000fe20001724270 */
[----:B------:R1:W-:Y:S01]  /*1ea40*/  @P4 STG.E.U16 desc[UR44][R4.64+0x120], R10 ;  /* 0x0001200a04004986 */ /* 0x0003e2000c10152c */
[----:B--2---:R-:W-:Y:S01]  /*1ea50*/  PRMT R12, R8, 0x7610, R12 ;  /* 0x00007610080c7816 */ /* 0x004fe2000000000c */
[-C--:B------:R-:W-:Y:S01]  /*1ea60*/  FMUL R8, R199, R2.reuse ;  /* 0x00000002c7087220 */ /* 0x080fe20000400000 */
[----:B0-----:R-:W-:Y:S01]  /*1ea70*/  F2FP.BF16.F32.PACK_AB R9, RZ, R3 ;  /* 0x00000003ff09723e */ /* 0x001fe200000010ff */
[----:B------:R-:W-:Y:S01]  /*1ea80*/  FMUL R3, R200, R2 ;  /* 0x00000002c8037220 */ /* 0x000fe20000400000 */
[----:B------:R-:W-:Y:S01]  /*1ea90*/  ISETP.GT.AND P4, PT, R0, 0x98, P3 ;  /* 0x000000980000780c */ /* 0x000fe20001f84270 */
[----:B------:R0:W-:Y:S03]  /*1eaa0*/  @P5 STG.E.U16 desc[UR44][R4.64+0x122], R11 ;  /* 0x0001220b04005986 */ /* 0x0001e6000c10152c */
[----:B------:R-:W-:-:S02]  /*1eab0*/  F2FP.BF16.F32.PACK_AB R3, RZ, R3 ;  /* 0x00000003ff03723e */ /* 0x000fc400000010ff */
[----:B-1----:R-:W-:Y:S01]  /*1eac0*/  PRMT R10, R9, 0x7610, R10 ;  /* 0x00007610090a7816 */ /* 0x002fe2000000000a */
[----:B------:R-:W-:Y:S01]  /*1ead0*/  FMUL R9, R198, R2 ;  /* 0x00000002c6097220 */ /* 0x000fe20000400000 */
[----:B------:R-:W-:Y:S01]  /*1eae0*/  F2FP.BF16.F32.PACK_AB R8, RZ, R8 ;  /* 0x00000008ff08723e */ /* 0x000fe200000010ff */
[----:B------:R1:W-:Y:S01]  /*1eaf0*/  @P0 STG.E.U16 desc[UR44][R6.64+0x120], R12 ;  /* 0x0001200c06000986 */ /* 0x0003e2000c10152c */
[----:B0-----:R-:W-:Y:S01]  /*1eb00*/  PRMT R11, R3, 0x7610, R11 ;  /* 0x00007610030b7816 */ /* 0x001fe2000000000b */
[----:B------:R-:W-:Y:S01]  /*1eb10*/  FMUL R3, R197, R2 ;  /* 0x00000002c5037220 */ /* 0x000fe20000400000 */
[C---:B------:R-:W-:Y:S01]  /*1eb20*/  ISETP.GT.AND P5, PT, R0.reuse, 0x99, P3 ;  /* 0x000000990000780c */ /* 0x040fe20001fa4270 */
[----:B------:R0:W-:Y:S01]  /*1eb30*/  @P1 STG.E.U16 desc[UR44][R6.64+0x122], R10 ;  /* 0x0001220a06001986 */ /* 0x0001e2000c10152c */
[----:B------:R-:W-:Y:S02]  /*1eb40*/  ISETP.GT.AND P1, PT, R0, 0x98, P2 ;  /* 0x000000980000780c */ /* 0x000fe40001724270 */
[----:B------:R-:W-:-:S02]  /*1eb50*/  F2FP.BF16.F32.PACK_AB R9, RZ, R9 ;  /* 0x00000009ff09723e */ /* 0x000fc400000010ff */
[----:B-1----:R-:W-:Y:S02]  /*1eb60*/  PRMT R12, R8, 0x7610, R12 ;  /* 0x00007610080c7816 */ /* 0x002fe4000000000c */
[----:B------:R-:W-:Y:S01]  /*1eb70*/  F2FP.BF16.F32.PACK_AB R8, RZ, R3 ;  /* 0x00000003ff08723e */ /* 0x000fe200000010ff */
[-C--:B------:R-:W-:Y:S01]  /*1eb80*/  FMUL R3, R196, R2.reuse ;  /* 0x00000002c4037220 */ /* 0x080fe20000400000 */
[C---:B------:R-:W-:Y:S01]  /*1eb90*/  ISETP.GT.AND P0, PT, R0.reuse, 0x99, P2 ;  /* 0x000000990000780c */ /* 0x040fe20001704270 */
[----:B------:R1:W-:Y:S01]  /*1eba0*/  @P4 STG.E.U16 desc[UR44][R4.64+0x130], R11 ;  /* 0x0001300b04004986 */ /* 0x0003e2000c10152c */
[----:B------:R-:W-:Y:S02]  /*1ebb0*/  ISETP.GT.AND P4, PT, R0, 0xa0, P3 ;  /* 0x000000a00000780c */ /* 0x000fe40001f84270 */
[----:B------:R-:W-:Y:S02]  /*1ebc0*/  PRMT R13, R9, 0x7610, R13 ;  /* 0x00007610090d7816 */ /* 0x000fe4000000000d */
        /* <DEDUP_REMOVED lines=68> */
[----:B------:R-:W-:Y:S02]  /*1f010*/  ISETP.GT.AND P1, PT, R0, 0xb8, P2 ;  /* 0x000000b80000780c */ /* 0x000fe40001724270 */
[----:B------:R-:W-:Y:S02]  /*1f020*/  F2FP.BF16.F32.PACK_AB R8, RZ, R8 ;  /* 0x00000008ff08723e */ /* 0x000fe400000010ff */
[----:B0-----:R-:W-:Y:S01]  /*1f030*/  PRMT R10, R9, 0x7610, R10 ;  /* 0x00007610090a7816 */ /* 0x001fe2000000000a */
[-C--:B------:R-:W-:Y:S01]  /*1f040*/  FMUL R9, R180, R2.reuse ;  /* 0x00000002b4097220 */ /* 0x080fe20000400000 */
[----:B-1----:R-:W-:Y:S01]  /*1f050*/  PRMT R11, R3, 0x7610, R11 ;  /* 0x00007610030b7816 */ /* 0x002fe2000000000b */
[----:B------:R-:W-:Y:S01]  /*1f060*/  FMUL R3, R179, R2 ;  /* 0x00000002b3037220 */ /* 0x000fe20000400000 */
[----:B------:R0:W-:Y:S02]  /*1f070*/  @P5 STG.E.U16 desc[UR44][R4.64+0x170], R12 ;  /* 0x0001700c04005986 */ /* 0x0001e4000c10152c */
[----:B------:R-:W-:-:S02]  /*1f080*/  F2FP.BF16.F32.PACK_AB R9, RZ, R9 ;  /* 0x00000009ff09723e */ /* 0x000fc400000010ff */
[C---:B------:R-:W-:Y:S02]  /*1f090*/  ISETP.GT.AND P4, PT, R0.reuse, 0xb9, P2 ;  /* 0x000000b90000780c */ /* 0x040fe40001784270 */
[----:B------:R-:W-:Y:S02]  /*1f0a0*/  ISETP.GT.AND P5, PT, R0, 0xc0, P3 ;  /* 0x000000c00000780c */ /* 0x000fe40001fa4270 */
[----:B0-----:R-:W-:Y:S02]  /*1f0b0*/  PRMT R12, R8, 0x7610, R12 ;  /* 0x00007610080c7816 */ /* 0x001fe4000000000c */
[----:B------:R-:W-:Y:S01]  /*1f0c0*/  F2FP.BF16.F32.PACK_AB R8, RZ, R3 ;  /* 0x00000003ff08723e */ /* 0x000fe200000010ff */
[----:B------:R-:W-:Y:S01]  /*1f0d0*/  FMUL R3, R178, R2 ;  /* 0x00000002b2037220 */ /* 0x000fe20000400000 */
[----:B------:R-:W-:Y:S01]  /*1f0e0*/  PRMT R13, R9, 0x7610, R13 ;  /* 0x00007610090d7816 */ /* 0x000fe2000000000d */
[----:B------:R0:W-:Y:S01]  /*1f0f0*/  @P6 STG.E.U16 desc[UR44][R4.64+0x172], R10 ;  /* 0x0001720a04006986 */ /* 0x0001e2000c10152c */
[----:B------:R-:W-:-:S02]  /*1f100*/  ISETP.GT.AND P0, PT, R0, 0xc1, P3 ;  /* 0x000000c10000780c */ /* 0x000fc40001f04270 */
[----:B------:R-:W-:Y:S01]  /*1f110*/  F2FP.BF16.F32.PACK_AB R9, RZ, R3 ;  /* 0x00000003ff09723e */ /* 0x000fe200000010ff */
[----:B------:R1:W-:Y:S01]  /*1f120*/  @P1 STG.E.U16 desc[UR44][R6.64+0x170], R11 ;  /* 0x0001700b06001986 */ /* 0x0003e2000c10152c */
[-C--:B------:R-:W-:Y:S01]  /*1f130*/  FMUL R3, R176, R2.reuse ;  /* 0x00000002b0037220 */ /* 0x080fe20000400000 */
[----:B------:R-:W-:Y:S02]  /*1f140*/  ISETP.GT.AND P1, PT, R0, 0xc0, P2 ;  /* 0x000000c00000780c */ /* 0x000fe40001724270 */
        /* <DEDUP_REMOVED lines=40> */
[C---:B------:R-:W-:Y:S01]  /*1f3d0*/  ISETP.GT.AND P0, PT, R0.reuse, 0xd0, P2 ;  /* 0x000000d00000780c */ /* 0x040fe20001704270 */
        /* <DEDUP_REMOVED lines=11> */
[----:B------:R-:W-:Y:S01]  /*1f490*/  ISETP.GT.AND P5, PT, R0, 0xd9, P3 ;  /* 0x000000d90000780c */ /* 0x000fe20001fa4270 */
[----:B------:R-:W-:Y:S01]  /*1f4a0*/  FMUL R8, R166, R2 ;  /* 0x00000002a6087220 */ /* 0x000fe20000400000 */
[----:B------:R-:W-:Y:S01]  /*1f4b0*/  @P0 STG.E.U16 desc[UR44][R6.64+0x1a0], R14 ;  /* 0x0001a00e06000986 */ /* 0x000fe2000c10152c */
[----:B------:R-:W-:-:S03]  /*1f4c0*/  ISETP.GT.AND P0, PT, R0, 0xd8, P2 ;  /* 0x000000d80000780c */ /* 0x000fc60001704270 */
[----:B------:R0:W-:Y:S01]  /*1f4d0*/  @P1 STG.E.U16 desc[UR44][R6.64+0x1a2], R9 ;  /* 0x0001a20906001986 */ /* 0x0001e2000c10152c */
[----:B------:R-:W-:Y:S02]  /*1f4e0*/  F2FP.BF16.F32.PACK_AB R8, RZ, R8 ;  /* 0x00000008ff08723e */ /* 0x000fe400000010ff */
[----:B------:R-:W-:Y:S02]  /*1f4f0*/  ISETP.GT.AND P1, PT, R0, 0xd9, P2 ;  /* 0x000000d90000780c */ /* 0x000fe40001724270 */
        /* <DEDUP_REMOVED lines=16> */
[----:B------:R1:W-:Y:S01]  /*1f600*/  @P1 STG.E.U16 desc[UR44][R6.64+0x1b2], R10 ;  /* 0x0001b20a06001986 */ /* 0x0003e2000c10152c */
[----:B------:R-:W-:Y:S02]  /*1f610*/  ISETP.GT.AND P1, PT, R0, 0xe0, P2 ;  /* 0x000000e00000780c */ /* 0x000fe40001724270 */
[----:B0-----:R-:W-:Y:S02]  /*1f620*/  PRMT R12, R8, 0x7610, R12 ;  /* 0x00007610080c7816 */ /* 0x001fe4000000000c */
[----:B------:R-:W-:Y:S01]  /*1f630*/  F2FP.BF16.F32.PACK_AB R8, RZ, R3 ;  /* 0x00000003ff08723e */ /* 0x000fe200000010ff */
[-C--:B------:R-:W-:Y:S01]  /*1f640*/  FMUL R3, R160, R2.reuse ;  /* 0x00000002a0037220 */ /* 0x080fe20000400000 */
[----:B------:R-:W-:Y:S01]  /*1f650*/  ISETP.GT.AND P0, PT, R0, 0xe1, P2 ;  /* 0x000000e10000780c */ /* 0x000fe20001704270 */
[----:B------:R0:W-:Y:S01]  /*1f660*/  @P4 STG.E.U16 desc[UR44][R4.64+0x1c0], R11 ;  /* 0x0001c00b04004986 */ /* 0x0001e2000c10152c */
[----:B-1----:R-:W-:Y:S02]  /*1f670*/  PRMT R10, R9, 0x7610, R10 ;  /* 0x00007610090a7816 */ /* 0x002fe4000000000a */
[----:B------:R-:W-:Y:S01]  /*1f680*/  PRMT R13, R8, 0x7610, R13 ;  /* 0x00007610080d7816 */ /* 0x000fe2000000000d */
[----:B------:R-:W-:Y:S01]  /*1f690*/  @P5 STG.E.U16 desc[UR44][R4.64+0x1c2], R12 ;  /* 0x0001c20c04005986 */ /* 0x000fe2000c10152c */
[----:B------:R-:W-:Y:S01]  /*1f6a0*/  FMUL R8, R159, R2 ;  /* 0x000000029f087220 */ /* 0x000fe20000400000 */
[----:B------:R-:W-:-:S02]  /*1f6b0*/  ISETP.GT.AND P4, PT, R0, 0xe8, P3 ;  /* 0x000000e80000780c */ /* 0x000fc40001f84270 */
[----:B------:R-:W-:Y:S01]  /*1f6c0*/  F2FP.BF16.F32.PACK_AB R9, RZ, R3 ;  /* 0x00000003ff09723e */ /* 0x000fe200000010ff */
[----:B------:R-:W-:Y:S01]  /*1f6d0*/  FMUL R3, R158, R2 ;  /* 0x000000029e037220 */ /* 0x000fe20000400000 */
[C---:B------:R-:W-:Y:S02]  /*1f6e0*/  ISETP.GT.AND P5, PT, R0.reuse, 0xe9, P3 ;  /* 0x000000e90000780c */ /* 0x040fe40001fa4270 */
[----:B------:R-:W-:Y:S02]  /*1f6f0*/  ISETP.GT.AND P6, PT, R0, 0xe8, P2 ;  /* 0x000000e80000780c */ /* 0x000fe400017c4270 */
[----:B------:R-:W-:Y:S01]  /*1f700*/  F2FP.BF16.F32.PACK_AB R8, RZ, R8 ;  /* 0x00000008ff08723e */ /* 0x000fe200000010ff */
[----:B------:R1:W-:Y:S01]  /*1f710*/  @P1 STG.E.U16 desc[UR44][R6.64+0x1c0], R10 ;  /* 0x0001c00a06001986 */ /* 0x0003e2000c10152c */
[----:B------:R-:W-:Y:S02]  /*1f720*/  F2FP.BF16.F32.PACK_AB R3, RZ, R3 ;  /* 0x00000003ff03723e */ /* 0x000fe400000010ff */
[----:B0-----:R-:W-:-:S02]  /*1f730*/  PRMT R11, R8, 0x7610, R11 ;  /* 0x00007610080b7816 */ /* 0x001fc4000000000b */
[----:B------:R-:W-:Y:S01]  /*1f740*/  PRMT R18, R3, 0x7610, R18 ;  /* 0x0000761003127816 */ /* 0x000fe20000000012 */
[----:B------:R0:W-:Y:S01]  /*1f750*/  @P0 STG.E.U16 desc[UR44][R6.64+0x1c2], R13 ;  /* 0x0001c20d06000986 */ /* 0x0001e2000c10152c */
[----:B-1----:R-:W-:Y:S01]  /*1f760*/  PRMT R10, R9, 0x7610, R10 ;  /* 0x00007610090a7816 */ /* 0x002fe2000000000a */
[----:B------:R-:W-:-:S04]  /*1f770*/  FMUL R3, R157, R2 ;  /* 0x000000029d037220 */ /* 0x000fc80000400000 */
[----:B------:R-:W-:Y:S01]  /*1f780*/  @P4 STG.E.U16 desc[UR44][R4.64+0x1d0], R10 ;  /* 0x0001d00a04004986 */ /* 0x000fe2000c10152c */
[----:B------:R-:W-:-:S03]  /*1f790*/  ISETP.GT.AND P4, PT, R0, 0xe9, P2 ;  /* 0x000000e90000780c */ /* 0x000fc60001784270 */
[----:B------:R1:W-:Y:S01]  /*1f7a0*/  @P5 STG.E.U16 desc[UR44][R4.64+0x1d2], R11 ;  /* 0x0001d20b04005986 */ /* 0x0003e2000c10152c */
[----:B------:R-:W-:-:S03]  /*1f7b0*/  ISETP.GT.AND P5, PT, R0, 0xf0, P3 ;  /* 0x000000f00000780c */ /* 0x000fc60001fa4270 */
[----:B------:R-:W-:Y:S01]  /*1f7c0*/  @P6 STG.E.U16 desc[UR44][R6.64+0x1d0], R18 ;  /* 0x0001d01206006986 */ /* 0x000fe2000c10152c */
[----:B------:R-:W-:Y:S01]  /*1f7d0*/  ISETP.GT.AND P6, PT, R0, 0xf1, P3 ;  /* 0x000000f10000780c */ /* 0x000fe20001fc4270 */
[-C--:B------:R-:W-:Y:S01]  /*1f7e0*/  FMUL R8, R156, R2.reuse ;  /* 0x000000029c087220 */ /* 0x080fe20000400000 */
[----:B------:R-:W-:Y:S01]  /*1f7f0*/  FMUL R9, R155, R2 ;  /* 0x000000029b097220 */ /* 0x000fe20000400000 */
[----:B0-----:R-:W-:-:S03]  /*1f800*/  F2FP.BF16.F32.PACK_AB R13, RZ, R3 ;  /* 0x00000003ff0d723e */ /* 0x001fc600000010ff */
[----:B------:R-:W-:Y:S02]  /*1f810*/  F2FP.BF16.F32.PACK_AB R14, RZ, R8 ;  /* 0x00000008ff0e723e */ /* 0x000fe400000010ff */
[----:B------:R-:W-:Y:S01]  /*1f820*/  F2FP.BF16.F32.PACK_AB R15, RZ, R9 ;  /* 0x00000009ff0f723e */ /* 0x000fe200000010ff */
[----:B------:R-:W-:Y:S01]  /*1f830*/  @P4 STG.E.U16 desc[UR44][R6.64+0x1d2], R13 ;  /* 0x0001d20d06004986 */ /* 0x000fe2000c10152c */
[----:B------:R-:W-:-:S03]  /*1f840*/  ISETP.GT.AND P4, PT, R0, 0xf1, P2 ;  /* 0x000000f10000780c */ /* 0x000fc60001784270 */
[----:B------:R-:W-:Y:S04]  /*1f850*/  @P5 STG.E.U16 desc[UR44][R4.64+0x1e0], R14 ;  /* 0x0001e00e04005986 */ /* 0x000fe8000c10152c */
[----:B------:R-:W-:Y:S01]  /*1f860*/  @P6 STG.E.U16 desc[UR44][R4.64+0x1e2], R15 ;  /* 0x0001e20f04006986 */ /* 0x000fe2000c10152c */
[----:B------:R-:W-:Y:S01]  /*1f870*/  ISETP.GT.AND P6, PT, R0, 0xf0, P2 ;  /* 0x000000f00000780c */ /* 0x000fe200017c4270 */
[-C--:B-1----:R-:W-:Y:S01]  /*1f880*/  FMUL R11, R154, R2.reuse ;  /* 0x000000029a0b7220 */ /* 0x082fe20000400000 */
[----:B------:R-:W-:-:S04]  /*1f890*/  FMUL R12, R23, R2 ;  /* 0x00000002170c7220 */ /* 0x000fc80000400000 */
[----:B------:R-:W-:Y:S02]  /*1f8a0*/  F2FP.BF16.F32.PACK_AB R11, RZ, R11 ;  /* 0x0000000bff0b723e */ /* 0x000fe400000010ff */
[----:B------:R-:W-:Y:S02]  /*1f8b0*/  F2FP.BF16.F32.PACK_AB R12, RZ, R12 ;  /* 0x0000000cff0c723e */ /* 0x000fe400000010ff */
[C---:B------:R-:W-:Y:S02]  /*1f8c0*/  ISETP.GT.AND P5, PT, R0.reuse, 0xf8, P3 ;  /* 0x000000f80000780c */ /* 0x040fe40001fa4270 */
[----:B------:R-:W-:Y:S01]  /*1f8d0*/  ISETP.GT.AND P3, PT, R0, 0xf9, P3 ;  /* 0x000000f90000780c */ /* 0x000fe20001f64270 */
[----:B------:R-:W-:Y:S01]  /*1f8e0*/  @P6 STG.E.U16 desc[UR44][R6.64+0x1e0], R11 ;  /* 0x0001e00b06006986 */ /* 0x000fe2000c10152c */
[----:B------:R-:W-:-:S03]  /*1f8f0*/  FMUL R10, R22, R2 ;  /* 0x00000002160a7220 */ /* 0x000fc60000400000 */
[----:B------:R0:W-:Y:S01]  /*1f900*/  @P4 STG.E.U16 desc[UR44][R6.64+0x1e2], R12 ;  /* 0x0001e20c06004986 */ /* 0x0001e2000c10152c */
[----:B------:R-:W-:Y:S01]  /*1f910*/  ISETP.GT.AND P4, PT, R0, 0xf8, P2 ;  /* 0x000000f80000780c */ /* 0x000fe20001784270 */
[-C--:B------:R-:W-:Y:S01]  /*1f920*/  FMUL R9, R21, R2.reuse ;  /* 0x0000000215097220 */ /* 0x080fe20000400000 */
[-C--:B------:R-:W-:Y:S01]  /*1f930*/  FMUL R8, R19, R2.reuse ;  /* 0x0000000213087220 */ /* 0x080fe20000400000 */
[----:B------:R-:W-:Y:S01]  /*1f940*/  FMUL R3, R20, R2 ;  /* 0x0000000214037220 */ /* 0x000fe20000400000 */
[----:B------:R-:W-:Y:S02]  /*1f950*/  F2FP.BF16.F32.PACK_AB R10, RZ, R10 ;  /* 0x0000000aff0a723e */ /* 0x000fe400000010ff */
[----:B------:R-:W-:Y:S02]  /*1f960*/  ISETP.GT.AND P2, PT, R0, 0xf9, P2 ;  /* 0x000000f90000780c */ /* 0x000fe40001744270 */
[----:B------:R-:W-:Y:S02]  /*1f970*/  F2FP.BF16.F32.PACK_AB R9, RZ, R9 ;  /* 0x00000009ff09723e */ /* 0x000fe400000010ff */
[----:B------:R-:W-:-:S02]  /*1f980*/  F2FP.BF16.F32.PACK_AB R8, RZ, R8 ;  /* 0x00000008ff08723e */ /* 0x000fc400000010ff */
[----:B------:R-:W-:Y:S01]  /*1f990*/  F2FP.BF16.F32.PACK_AB R3, RZ, R3 ;  /* 0x00000003ff03723e */ /* 0x000fe200000010ff */
[----:B------:R-:W-:Y:S01]  /*1f9a0*/  @P5 STG.E.U16 desc[UR44][R4.64+0x1f0], R10 ;  /* 0x0001f00a04005986 */ /* 0x000fe2000c10152c */
[----:B0-----:R-:W-:Y:S01]  /*1f9b0*/  PRMT R12, R8, 0x7610, R12 ;  /* 0x00007610080c7816 */ /* 0x001fe2000000000c */
[----:B------:R-:W-:Y:S01]  /*1f9c0*/  USHF.L.U32 UR12, UR8, 0x8, URZ ;  /* 0x00000008080c7899 */ /* 0x000fe2000800063f */
[----:B------:R-:W-:Y:S01]  /*1f9d0*/  PRMT R11, R3, 0x7610, R11 ;  /* 0x00007610030b7816 */ /* 0x000fe2000000000b */
[----:B------:R0:W-:Y:S01]  /*1f9e0*/  @P3 STG.E.U16 desc[UR44][R4.64+0x1f2], R9 ;  /* 0x0001f20904003986 */ /* 0x0001e2000c10152c */
[----:B------:R-:W-:Y:S01]  /*1f9f0*/  @P4 MOV R8, R6 ;  /* 0x0000000600084202 */ /* 0x000fe20000000f00 */
[----:B------:R-:W-:Y:S01]  /*1fa00*/  USHF.L.U64.HI UR11, UR8, 0x8, UR9 ;  /* 0x00000008080b7899 */ /* 0x000fe20008010209 */
[----:B------:R-:W-:Y:S01]  /*1fa10*/  ISETP.GT.AND P1, PT, R153, 0x80, PT ;  /* 0x000000809900780c */ /* 0x000fe20003f24270 */
[----:B------:R-:W-:Y:S02]  /*1fa20*/  IMAD.U32 R3, RZ, RZ, UR12 ;  /* 0x0000000cff037e24 */ /* 0x000fe4000f8e00ff */
[----:B0-----:R-:W-:Y:S01]  /*1fa30*/  @P4 IMAD.MOV.U32 R9, RZ, RZ, R7 ;  /* 0x000000ffff094224 */ /* 0x001fe200078e0007 */
[----:B------:R-:W-:-:S04]  /*1fa40*/  ISETP.GT.AND P3, PT, R0, RZ, P1 ;  /* 0x000000ff0000720c */ /* 0x000fc80000f64270 */
[----:B------:R0:W-:Y:S01]  /*1fa50*/  @P4 STG.E.U16 desc[UR44][R8.64+0x1f0], R11 ;  /* 0x0001f00b08004986 */ /* 0x0001e2000c10152c */
[----:B------:R-:W-:Y:S01]  /*1fa60*/  ISETP.GT.AND P4, PT, R0, 0x1, P1 ;  /* 0x000000010000780c */ /* 0x000fe20000f84270 */
[-C--:B------:R-:W-:Y:S01]  /*1fa70*/  FMUL R24, R24, R2.reuse ;  /* 0x0000000218187220 */ /* 0x080fe20000400000 */
[----:B------:R-:W-:Y:S01]  /*1fa80*/  FMUL R25, R25, R2 ;  /* 0x0000000219197220 */ /* 0x000fe20000400000 */
[----:B0-----:R-:W-:Y:S01]  /*1fa90*/  @P2 MOV R8, R6 ;  /* 0x0000000600082202 */ /* 0x001fe20000000f00 */
[----:B------:R-:W-:Y:S02]  /*1faa0*/  @P2 IMAD.MOV.U32 R9, RZ, RZ, R7 ;  /* 0x000000ffff092224 */ /* 0x000fe400078e0007 */
[----:B------:R-:W-:-:S03]  /*1fab0*/  IMAD.U32 R7, RZ, RZ, UR11 ;  /* 0x0000000bff077e24 */ /* 0x000fc6000f8e00ff */
[----:B------:R0:W-:Y:S01]  /*1fac0*/  @P2 STG.E.U16 desc[UR44][R8.64+0x1f2], R12 ;  /* 0x0001f20c08002986 */ /* 0x0001e2000c10152c */
[C---:B------:R-:W-:Y:S02]  /*1fad0*/  IADD3 R6, P2, P6, R4.reuse, UR5, R3 ;  /* 0x0000000504067c10 */ /* 0x040fe4000fe5e003 */
[----:B------:R-:W-:Y:S02]  /*1fae0*/  IADD3 R4, P5, R4, UR12, RZ ;  /* 0x0000000c04047c10 */ /* 0x000fe4000ffbe0ff */
[----:B------:R-:W-:Y:S02]  /*1faf0*/  IADD3.X R7, R5, UR4, R7, P2, P6 ;  /* 0x0000000405077c10 */ /* 0x000fe400097ec407 */
[----:B------:R-:W-:Y:S02]  /*1fb00*/  ISETP.GT.AND P0, PT, R153, 0x88, PT ;  /* 0x000000889900780c */ /* 0x000fe40003f04270 */
[----:B------:R-:W-:Y:S02]  /*1fb10*/  F2FP.BF16.F32.PACK_AB R24, RZ, R24 ;  /* 0x00000018ff18723e */ /* 0x000fe400000010ff */
[----:B------:R-:W-:-:S02]  /*1fb20*/  IADD3.X R5, R5, UR11, RZ, P5, !PT ;  /* 0x0000000b05057c10 */ /* 0x000fc4000affe4ff */
[----:B------:R-:W-:Y:S02]  /*1fb30*/  F2FP.BF16.F32.PACK_AB R25, RZ, R25 ;  /* 0x00000019ff19723e */ /* 0x000fe400000010ff */
[C---:B------:R-:W-:Y:S01]  /*1fb40*/  ISETP.GT.AND P2, PT, R0.reuse, RZ, P0 ;  /* 0x000000ff0000720c */ /* 0x040fe20000744270 */
[----:B------:R-:W-:Y:S01]  /*1fb50*/  @P3 STG.E.U16 desc[UR44][R4.64], R24 ;  /* 0x0000001804003986 */ /* 0x000fe2000c10152c */
[----:B------:R-:W-:Y:S01]  /*1fb60*/  ISETP.GT.AND P3, PT, R0, 0x1, P0 ;  /* 0x000000010000780c */ /* 0x000fe20000764270 */
[-C--:B------:R-:W-:Y:S02]  /*1fb70*/  FMUL R26, R26, R2.reuse ;  /* 0x000000021a1a7220 */ /* 0x080fe40000400000 */
[----:B------:R-:W-:Y:S01]  /*1fb80*/  @P4 STG.E.U16 desc[UR44][R4.64+0x2], R25 ;  /* 0x0000021904004986 */ /* 0x000fe2000c10152c */
[----:B------:R-:W-:Y:S01]  /*1fb90*/  ISETP.GT.AND P4, PT, R0, 0x8, P1 ;  /* 0x000000080000780c */ /* 0x000fe20000f84270 */
[-C--:B------:R-:W-:Y:S01]  /*1fba0*/  FMUL R27, R27, R2.reuse ;  /* 0x000000021b1b7220 */ /* 0x080fe20000400000 */
[----:B0-----:R-:W-:Y:S01]  /*1fbb0*/  IADD3 R8, P5, R4, UR5, RZ ;  /* 0x0000000504087c10 */ /* 0x001fe2000ffbe0ff */
[----:B------:R-:W-:Y:S01]  /*1fbc0*/  FMUL R28, R28, R2 ;  /* 0x000000021c1c7220 */ /* 0x000fe20000400000 */
[----:B------:R-:W-:-:S02]  /*1fbd0*/  F2FP.BF16.F32.PACK_AB R26, RZ, R26 ;  /* 0x0000001aff1a723e */ /* 0x000fc400000010ff */
[----:B------:R-:W-:Y:S02]  /*1fbe0*/  IADD3.X R9, R5, UR4, RZ, P5, !PT ;  /* 0x0000000405097c10 */ /* 0x000fe4000affe4ff */
[----:B------:R-:W-:Y:S02]  /*1fbf0*/  F2FP.BF16.F32.PACK_AB R27, RZ, R27 ;  /* 0x0000001bff1b723e */ /* 0x000fe400000010ff */
[----:B------:R-:W-:Y:S01]  /*1fc00*/  F2FP.BF16.F32.PACK_AB R28, RZ, R28 ;  /* 0x0000001cff1c723e */ /* 0x000fe200000010ff */
[----:B------:R-:W-:Y:S01]  /*1fc10*/  @P2 STG.E.U16 desc[UR44][R8.64], R26 ;  /* 0x0000001a08002986 */ /* 0x000fe2000c10152c */
[C---:B------:R-:W-:Y:S02]  /*1fc20*/  ISETP.GT.AND P5, PT, R0.reuse, 0x9, P1 ;  /* 0x000000090000780c */ /* 0x040fe40000fa4270 */
[C---:B------:R-:W-:Y:S01]  /*1fc30*/  ISETP.GT.AND P2, PT, R0.reuse, 0x8, P0 ;  /* 0x000000080000780c */ /* 0x040fe20000744270 */
[----:B------:R-:W-:Y:S01]  /*1fc40*/  @P3 STG.E.U16 desc[UR44][R8.64+0x2], R27 ;  /* 0x0000021b08003986 */ /* 0x000fe2000c10152c */
[-C--:B------:R-:W-:Y:S01]  /*1fc50*/  FMUL R29, R29, R2.reuse ;  /* 0x000000021d1d7220 */ /* 0x080fe20000400000 */
[----:B------:R-:W-:Y:S01]  /*1fc60*/  ISETP.GT.AND P3, PT, R0, 0x9, P0 ;  /* 0x000000090000780c */ /* 0x000fe20000764270 */
[-C--:B------:R-:W-:Y:S01]  /*1fc70*/  FMUL R30, R30, R2.reuse ;  /* 0x000000021e1e7220 */ /* 0x080fe20000400000 */
[----:B------:R-:W-:Y:S01]  /*1fc80*/  @P4 STG.E.U16 desc[UR44][R4.64+0x10], R28 ;  /* 0x0000101c04004986 */ /* 0x000fe2000c10152c */
[----:B------:R-:W-:Y:S01]  /*1fc90*/  ISETP.GT.AND P4, PT, R0, 0x10, P1 ;  /* 0x000000100000780c */ /* 0x000fe20000f84270 */
[-C--:B------:R-:W-:Y:S01]  /*1fca0*/  FMUL R31, R31, R2.reuse ;  /* 0x000000021f1f7220 */ /* 0x080fe20000400000 */
[----:B------:R-:W-:Y:S01]  /*1fcb0*/  IADD3 R10, P6, R4, UR5, RZ ;  /* 0x00000005040a7c10 */ /* 0x000fe2000ffde0ff */
[----:B------:R-:W-:Y:S01]  /*1fcc0*/  FMUL R32, R32, R2 ;  /* 0x0000000220207220 */ /* 0x000fe20000400000 */
[----:B------:R-:W-:-:S02]  /*1fcd0*/  F2FP.BF16.F32.PACK_AB R29, RZ, R29 ;  /* 0x0000001dff1d723e */ /* 0x000fc400000010ff */
[----:B------:R-:W-:Y:S02]  /*1fce0*/  F2FP.BF16.F32.PACK_AB R30, RZ, R30 ;  /* 0x0000001eff1e723e */ /* 0x000fe400000010ff */
[----:B------:R-:W-:Y:S02]  /*1fcf0*/  IADD3.X R11, R5, UR4, RZ, P6, !PT ;  /* 0x00000004050b7c10 */ /* 0x000fe4000b7fe4ff */
[----:B------:R-:W-:Y:S01]  /*1fd00*/  F2FP.BF16.F32.PACK_AB R31, RZ, R31 ;  /* 0x0000001fff1f723e */ /* 0x000fe200000010ff */
[----:B------:R-:W-:Y:S01]  /*1fd10*/  @P5 STG.E.U16 desc[UR44][R4.64+0x12], R29 ;  /* 0x0000121d04005986 */ /* 0x000fe2000c10152c */
[----:B------:R-:W-:Y:S02]  /*1fd20*/  F2FP.BF16.F32.PACK_AB R32, RZ, R32 ;  /* 0x00000020ff20723e */ /* 0x000fe400000010ff */
[C---:B------:R-:W-:Y:S01]  /*1fd30*/  ISETP.GT.AND P5, PT, R0.reuse, 0x11, P1 ;  /* 0x000000110000780c */ /* 0x040fe20000fa4270 */
[----:B------:R-:W-:Y:S01]  /*1fd40*/  @P2 STG.E.U16 desc[UR44][R10.64+0x10], R30 ;  /* 0x0000101e0a002986 */ /* 0x000fe2000c10152c */
[----:B------:R-:W-:Y:S01]  /*1fd50*/  ISETP.GT.AND P2, PT, R0, 0x10, P0 ;  /* 0x000000100000780c */ /* 0x000fe20000744270 */
[----:B------:R-:W-:-:S02]  /*1fd60*/  FMUL R33, R33, R2 ;  /* 0x0000000221217220 */ /* 0x000fc40000400000 */
[----:B------:R-:W-:Y:S01]  /*1fd70*/  @P3 STG.E.U16 desc[UR44][R6.64+0x12], R31 ;  /* 0x0000121f06003986 */ /* 0x000fe2000c10152c */
[----:B------:R-:W-:Y:S01]  /*1fd80*/  ISETP.GT.AND P3, PT, R0, 0x11, P0 ;  /* 0x000000110000780c */ /* 0x000fe20000764270 */
[-C--:B------:R-:W-:Y:S02]  /*1fd90*/  FMUL R34, R34, R2.reuse ;  /* 0x0000000222227220 */ /* 0x080fe40000400000 */
[----:B------:R-:W-:Y:S01]  /*1fda0*/  @P4 STG.E.U16 desc[UR44][R4.64+0x20], R32 ;  /* 0x0000202004004986 */ /* 0x000fe2000c10152c */
[----:B------:R-:W-:Y:S01]  /*1fdb0*/  ISETP.GT.AND P4, PT, R0, 0x18, P1 ;  /* 0x000000180000780c */ /* 0x000fe20000f84270 */
[-C--:B------:R-:W-:Y:S01]  /*1fdc0*/  FMUL R35, R35, R2.reuse ;  /* 0x0000000223237220 */ /* 0x080fe20000400000 */
[----:B------:R-:W-:Y:S01]  /*1fdd0*/  FMUL R36, R36, R2 ;  /* 0x0000000224247220 */ /* 0x000fe20000400000 */
[----:B------:R-:W-:Y:S02]  /*1fde0*/  F2FP.BF16.F32.PACK_AB R33, RZ, R33 ;  /* 0x00000021ff21723e */ /* 0x000fe400000010ff */
[----:B------:R-:W-:-:S02]  /*1fdf0*/  F2FP.BF16.F32.PACK_AB R34, RZ, R34 ;  /* 0x00000022ff22723e */ /* 0x000fc400000010ff */
[----:B------:R-:W-:Y:S01]  /*1fe00*/  F2FP.BF16.F32.PACK_AB R35, RZ, R35 ;  /* 0x00000023ff23723e */ /* 0x000fe200000010ff */
[----:B------:R-:W-:Y:S01]  /*1fe10*/  @P5 STG.E.U16 desc[UR44][R4.64+0x22], R33 ;  /* 0x0000222104005986 */ /* 0x000fe2000c10152c */
[----:B------:R-:W-:Y:S02]  /*1fe20*/  F2FP.BF16.F32.PACK_AB R36, RZ, R36 ;  /* 0x00000024ff24723e */ /* 0x000fe400000010ff */
[C---:B------:R-:W-:Y:S01]  /*1fe30*/  ISETP.GT.AND P5, PT, R0.reuse, 0x19, P1 ;  /* 0x000000190000780c */ /* 0x040fe20000fa4270 */
[----:B------:R-:W-:Y:S01]  /*1fe40*/  @P2 STG.E.U16 desc[UR44][R6.64+0x20], R34 ;  /* 0x0000202206002986 */ /* 0x000fe2000c10152c */
[C---:B------:R-:W-:Y:S01]  /*1fe50*/  ISETP.GT.AND P2, PT, R0.reuse, 0x18, P0 ;  /* 0x000000180000780c */ /* 0x040fe20000744270 */
[-C--:B------:R-:W-:Y:S02]  /*1fe60*/  FMUL R37, R37, R2.reuse ;  /* 0x0000000225257220 */ /* 0x080fe40000400000 */
[----:B------:R-:W-:Y:S01]  /*1fe70*/  @P3 STG.E.U16 desc[UR44][R6.64+0x22], R35 ;  /* 0x0000222306003986 */ /* 0x000fe2000c10152c */
[----:B------:R-:W-:Y:S01]  /*1fe80*/  ISETP.GT.AND P3, PT, R0, 0x19, P0 ;  /* 0x000000190000780c */ /* 0x000fe20000764270 */
[----:B------:R-:W-:-:S02]  /*1fe90*/  FMUL R38, R38, R2 ;  /* 0x0000000226267220 */ /* 0x000fc40000400000 */
[----:B------:R-:W-:Y:S01]  /*1fea0*/  @P4 STG.E.U16 desc[UR44][R4.64+0x30], R36 ;  /* 0x0000302404004986 */ /* 0x000fe2000c10152c */
[----:B------:R-:W-:Y:S01]  /*1feb0*/  ISETP.GT.AND P4, PT, R0, 0x20, P1 ;  /* 0x000000200000780c */ /* 0x000fe20000f84270 */
[-C--:B------:R-:W-:Y:S01]  /*1fec0*/  FMUL R39, R39, R2.reuse ;  /* 0x0000000227277220 */ /* 0x080fe20000400000 */
[----:B------:R-:W-:Y:S01]  /*1fed0*/  FMUL R40, R40, R2 ;  /* 0x0000000228287220 */ /* 0x000fe20000400000 */
[----:B------:R-:W-:Y:S02]  /*1fee0*/  F2FP.BF16.F32.PACK_AB R37, RZ, R37 ;  /* 0x00000025ff25723e */ /* 0x000fe400000010ff */
[----:B------:R-:W-:Y:S02]  /*1fef0*/  F2FP.BF16.F32.PACK_AB R38, RZ, R38 ;  /* 0x00000026ff26723e */ /* 0x000fe400000010ff */
[----:B------:R-:W-:Y:S01]  /*1ff00*/  F2FP.BF16.F32.PACK_AB R39, RZ, R39 ;  /* 0x00000027ff27723e */ /* 0x000fe200000010ff */
[----:B------:R-:W-:Y:S01]  /*1ff10*/  @P5 STG.E.U16 desc[UR44][R4.64+0x32], R37 ;  /* 0x0000322504005986 */ /* 0x000fe2000c10152c */
[----:B------:R-:W-:-:S02]  /*1ff20*/  F2FP.BF16.F32.PACK_AB R40, RZ, R40 ;  /* 0x00000028ff28723e */ /* 0x000fc400000010ff */
[C---:B------:R-:W-:Y:S01]  /*1ff30*/  ISETP.GT.AND P5, PT, R0.reuse, 0x21, P1 ;  /* 0x000000210000780c */ /* 0x040fe20000fa4270 */
[----:B------:R-:W-:Y:S01]  /*1ff40*/  @P2 STG.E.U16 desc[UR44][R6.64+0x30], R38 ;  /* 0x0000302606002986 */ /* 0x000fe2000c10152c */
[C---:B------:R-:W-:Y:S01]  /*1ff50*/  ISETP.GT.AND P2, PT, R0.reuse, 0x20, P0 ;  /* 0x000000200000780c */ /* 0x040fe20000744270 */
[-C--:B------:R-:W-:Y:S02]  /*1ff60*/  FMUL R41, R41, R2.reuse ;  /* 0x0000000229297220 */ /* 0x080fe40000400000 */
[----:B------:R-:W-:Y:S01]  /*1ff70*/  @P3 STG.E.U16 desc[UR44][R6.64+0x32], R39 ;  /* 0x0000322706003986 */ /* 0x000fe2000c10152c */
[----:B------:R-:W-:Y:S01]  /*1ff80*/  ISETP.GT.AND P3, PT, R0, 0x21, P0 ;  /* 0x000000210000780c */ /* 0x000fe20000764270 */
[-C--:B------:R-:W-:Y:S02]  /*1ff90*/  FMUL R42, R42, R2.reuse ;  /* 0x000000022a2a7220 */ /* 0x080fe40000400000 */
[----:B------:R-:W-:Y:S01]  /*1ffa0*/  @P4 STG.E.U16 desc[UR44][R4.64+0x40], R40 ;  /* 0x0000402804004986 */ /* 0x000fe2000c10152c */
[----:B------:R-:W-:Y:S01]  /*1ffb0*/  ISETP.GT.AND P4, PT, R0, 0x28, P1 ;  /* 0x000000280000780c */ /* 0x000fe20000f84270 */
[-C--:B------:R-:W-:Y:S01]  /*1ffc0*/  FMUL R43, R43, R2.reuse ;  /* 0x000000022b2b7220 */ /* 0x080fe20000400000 */
[----:B------:R-:W-:Y:S01]  /*1ffd0*/  FMUL R44, R44, R2 ;  /* 0x000000022c2c7220 */ /* 0x000fe20000400000 */
[----:B------:R-:W-:-:S02]  /*1ffe0*/  F2FP.BF16.F32.PACK_AB R41, RZ, R41 ;  /* 0x00000029ff29723e */ /* 0x000fc400000010ff */
[----:B------:R-:W-:Y:S02]  /*1fff0*/  F2FP.BF16.F32.PACK_AB R42, RZ, R42 ;  /* 0x0000002aff2a723e */ /* 0x000fe400000010ff */
        /* <DEDUP_REMOVED lines=357> */
[----:B------:R-:W-:Y:S01]  /*21650*/  ISETP.GT.AND P2, PT, R0, 0xd8, P0 ;  /* 0x000000d80000780c */ /* 0x000fe20000744270 */
[-C--:B------:R-:W-:Y:S02]  /*21660*/  FMUL R133, R133, R2.reuse ;  /* 0x0000000285857220 */ /* 0x080fe40000400000 */
[----:B------:R-:W-:Y:S01]  /*21670*/  @P3 STG.E.U16 desc[UR44][R6.64+0x1a2], R131 ;  /* 0x0001a28306003986 */ /* 0x000fe2000c10152c */
[----:B------:R-:W-:-:S03]  /*21680*/  FMUL R134, R134, R2 ;  /* 0x0000000286867220 */ /* 0x000fc60000400000 */
[----:B------:R-:W-:Y:S01]  /*21690*/  @P4 STG.E.U16 desc[UR44][R4.64+0x1b0], R132 ;  /* 0x0001b08404004986 */ /* 0x000fe2000c10152c */
[C---:B------:R-:W-:Y:S01]  /*216a0*/  ISETP.GT.AND P4, PT, R0.reuse, 0xd9, P0 ;  /* 0x000000d90000780c */ /* 0x040fe20000784270 */
[----:B------:R-:W-:Y:S01]  /*216b0*/  FMUL R135, R135, R2 ;  /* 0x0000000287877220 */ /* 0x000fe20000400000 */
[----:B------:R-:W-:Y:S02]  /*216c0*/  F2FP.BF16.F32.PACK_AB R133, RZ, R133 ;  /* 0x00000085ff85723e */ /* 0x000fe400000010ff */
[----:B------:R-:W-:Y:S02]  /*216d0*/  F2FP.BF16.F32.PACK_AB R134, RZ, R134 ;  /* 0x00000086ff86723e */ /* 0x000fe400000010ff */
[----:B------:R-:W-:Y:S01]  /*216e0*/  F2FP.BF16.F32.PACK_AB R135, RZ, R135 ;  /* 0x00000087ff87723e */ /* 0x000fe200000010ff */
[----:B------:R-:W-:Y:S01]  /*216f0*/  @P5 STG.E.U16 desc[UR44][R4.64+0x1b2], R133 ;  /* 0x0001b28504005986 */ /* 0x000fe2000c10152c */
[----:B------:R-:W-:-:S03]  /*21700*/  ISETP.GT.AND P5, PT, R0, 0xe0, P1 ;  /* 0x000000e00000780c */ /* 0x000fc60000fa4270 */
[----:B------:R-:W-:Y:S01]  /*21710*/  @P2 STG.E.U16 desc[UR44][R6.64+0x1b0], R134 ;  /* 0x0001b08606002986 */ /* 0x000fe2000c10152c */
[----:B------:R-:W-:Y:S01]  /*21720*/  ISETP.GT.AND P2, PT, R0, 0xe1, P1 ;  /* 0x000000e10000780c */ /* 0x000fe20000f44270 */
[-C--:B------:R-:W-:Y:S01]  /*21730*/  FMUL R136, R136, R2.reuse ;  /* 0x0000000288887220 */ /* 0x080fe20000400000 */
[C---:B------:R-:W-:Y:S01]  /*21740*/  ISETP.GT.AND P3, PT, R0.reuse, 0xe0, P0 ;  /* 0x000000e00000780c */ /* 0x040fe20000764270 */
[----:B------:R-:W-:Y:S01]  /*21750*/  @P4 STG.E.U16 desc[UR44][R6.64+0x1b2], R135 ;  /* 0x0001b28706004986 */ /* 0x000fe2000c10152c */
[-C--:B------:R-:W-:Y:S01]  /*21760*/  FMUL R137, R137, R2.reuse ;  /* 0x0000000289897220 */ /* 0x080fe20000400000 */
[----:B------:R-:W-:Y:S01]  /*21770*/  ISETP.GT.AND P4, PT, R0, 0xe1, P0 ;  /* 0x000000e10000780c */ /* 0x000fe20000784270 */
[-C--:B------:R-:W-:Y:S01]  /*21780*/  FMUL R138, R138, R2.reuse ;  /* 0x000000028a8a7220 */ /* 0x080fe20000400000 */
[----:B------:R-:W-:Y:S01]  /*21790*/  FMUL R139, R139, R2 ;  /* 0x000000028b8b7220 */ /* 0x000fe20000400000 */
[----:B------:R-:W-:Y:S02]  /*217a0*/  F2FP.BF16.F32.PACK_AB R136, RZ, R136 ;  /* 0x00000088ff88723e */ /* 0x000fe400000010ff */
[----:B------:R-:W-:-:S02]  /*217b0*/  F2FP.BF16.F32.PACK_AB R137, RZ, R137 ;  /* 0x00000089ff89723e */ /* 0x000fc400000010ff */
[----:B------:R-:W-:Y:S02]  /*217c0*/  F2FP.BF16.F32.PACK_AB R138, RZ, R138 ;  /* 0x0000008aff8a723e */ /* 0x000fe400000010ff */
[----:B------:R-:W-:Y:S01]  /*217d0*/  F2FP.BF16.F32.PACK_AB R139, RZ, R139 ;  /* 0x0000008bff8b723e */ /* 0x000fe200000010ff */
[----:B------:R-:W-:Y:S01]  /*217e0*/  @P5 STG.E.U16 desc[UR44][R4.64+0x1c0], R136 ;  /* 0x0001c08804005986 */ /* 0x000fe2000c10152c */
[----:B------:R-:W-:-:S03]  /*217f0*/  ISETP.GT.AND P5, PT, R0, 0xe9, P1 ;  /* 0x000000e90000780c */ /* 0x000fc60000fa4270 */
[----:B------:R-:W-:Y:S01]  /*21800*/  @P2 STG.E.U16 desc[UR44][R4.64+0x1c2], R137 ;  /* 0x0001c28904002986 */ /* 0x000fe2000c10152c */
[C---:B------:R-:W-:Y:S02]  /*21810*/  ISETP.GT.AND P2, PT, R0.reuse, 0xe8, P1 ;  /* 0x000000e80000780c */ /* 0x040fe40000f44270 */
[C---:B------:R-:W-:Y:S01]  /*21820*/  ISETP.GT.AND P6, PT, R0.reuse, 0xe8, P0 ;  /* 0x000000e80000780c */ /* 0x040fe200007c4270 */
[----:B------:R-:W-:Y:S01]  /*21830*/  @P3 STG.E.U16 desc[UR44][R6.64+0x1c0], R138 ;  /* 0x0001c08a06003986 */ /* 0x000fe2000c10152c */
[----:B------:R-:W-:Y:S01]  /*21840*/  ISETP.GT.AND P3, PT, R0, 0xe9, P0 ;  /* 0x000000e90000780c */ /* 0x000fe20000764270 */
[-C--:B------:R-:W-:Y:S01]  /*21850*/  FMUL R140, R140, R2.reuse ;  /* 0x000000028c8c7220 */ /* 0x080fe20000400000 */
[-C--:B------:R-:W-:Y:S01]  /*21860*/  FMUL R141, R141, R2.reuse ;  /* 0x000000028d8d7220 */ /* 0x080fe20000400000 */
[----:B------:R-:W-:Y:S01]  /*21870*/  @P4 STG.E.U16 desc[UR44][R6.64+0x1c2], R139 ;  /* 0x0001c28b06004986 */ /* 0x000fe2000c10152c */
[----:B------:R-:W-:Y:S01]  /*21880*/  ISETP.GT.AND P4, PT, R0, 0xf0, P1 ;  /* 0x000000f00000780c */ /* 0x000fe20000f84270 */
[-C--:B------:R-:W-:Y:S01]  /*21890*/  FMUL R142, R142, R2.reuse ;  /* 0x000000028e8e7220 */ /* 0x080fe20000400000 */
[-C--:B------:R-:W-:Y:S01]  /*218a0*/  FMUL R143, R143, R2.reuse ;  /* 0x000000028f8f7220 */ /* 0x080fe20000400000 */
[----:B------:R-:W-:Y:S01]  /*218b0*/  FMUL R144, R144, R2 ;  /* 0x0000000290907220 */ /* 0x000fe20000400000 */
[----:B------:R-:W-:-:S02]  /*218c0*/  F2FP.BF16.F32.PACK_AB R140, RZ, R140 ;  /* 0x0000008cff8c723e */ /* 0x000fc400000010ff */
[----:B------:R-:W-:Y:S02]  /*218d0*/  F2FP.BF16.F32.PACK_AB R141, RZ, R141 ;  /* 0x0000008dff8d723e */ /* 0x000fe400000010ff */
[----:B------:R-:W-:Y:S02]  /*218e0*/  F2FP.BF16.F32.PACK_AB R142, RZ, R142 ;  /* 0x0000008eff8e723e */ /* 0x000fe400000010ff */
[----:B------:R-:W-:Y:S02]  /*218f0*/  F2FP.BF16.F32.PACK_AB R143, RZ, R143 ;  /* 0x0000008fff8f723e */ /* 0x000fe400000010ff */
[----:B------:R-:W-:Y:S01]  /*21900*/  F2FP.BF16.F32.PACK_AB R144, RZ, R144 ;  /* 0x00000090ff90723e */ /* 0x000fe200000010ff */
[----:B------:R-:W-:Y:S01]  /*21910*/  @P2 STG.E.U16 desc[UR44][R4.64+0x1d0], R140 ;  /* 0x0001d08c04002986 */ /* 0x000fe2000c10152c */
[----:B------:R-:W-:-:S03]  /*21920*/  ISETP.GT.AND P2, PT, R0, 0xf1, P1 ;  /* 0x000000f10000780c */ /* 0x000fc60000f44270 */
[----:B------:R-:W-:Y:S01]  /*21930*/  @P5 STG.E.U16 desc[UR44][R4.64+0x1d2], R141 ;  /* 0x0001d28d04005986 */ /* 0x000fe2000c10152c */
[----:B------:R-:W-:-:S03]  /*21940*/  ISETP.GT.AND P5, PT, R0, 0xf0, P0 ;  /* 0x000000f00000780c */ /* 0x000fc600007a4270 */
[----:B------:R-:W-:Y:S01]  /*21950*/  @P6 STG.E.U16 desc[UR44][R6.64+0x1d0], R142 ;  /* 0x0001d08e06006986 */ /* 0x000fe2000c10152c */
[----:B------:R-:W-:-:S03]  /*21960*/  FMUL R145, R145, R2 ;  /* 0x0000000291917220 */ /* 0x000fc60000400000 */
[----:B------:R-:W-:Y:S01]  /*21970*/  @P3 STG.E.U16 desc[UR44][R6.64+0x1d2], R143 ;  /* 0x0001d28f06003986 */ /* 0x000fe2000c10152c */
[----:B------:R-:W-:-:S03]  /*21980*/  ISETP.GT.AND P3, PT, R0, 0xf8, P1 ;  /* 0x000000f80000780c */ /* 0x000fc60000f64270 */
[----:B------:R-:W-:Y:S01]  /*21990*/  @P4 STG.E.U16 desc[UR44][R4.64+0x1e0], R144 ;  /* 0x0001e09004004986 */ /* 0x000fe2000c10152c */
[----:B------:R-:W-:Y:S01]  /*219a0*/  ISETP.GT.AND P4, PT, R0, 0xf1, P0 ;  /* 0x000000f10000780c */ /* 0x000fe20000784270 */
[-C--:B------:R-:W-:Y:S01]  /*219b0*/  FMUL R146, R146, R2.reuse ;  /* 0x0000000292927220 */ /* 0x080fe20000400000 */
[C---:B------:R-:W-:Y:S01]  /*219c0*/  ISETP.GT.AND P1, PT, R0.reuse, 0xf9, P1 ;  /* 0x000000f90000780c */ /* 0x040fe20000f24270 */
[-C--:B------:R-:W-:Y:S01]  /*219d0*/  FMUL R147, R147, R2.reuse ;  /* 0x0000000293937220 */ /* 0x080fe20000400000 */
[----:B------:R-:W-:Y:S01]  /*219e0*/  ISETP.GT.AND P6, PT, R0, 0xf8, P0 ;  /* 0x000000f80000780c */ /* 0x000fe200007c4270 */
[-C--:B------:R-:W-:Y:S01]  /*219f0*/  FMUL R148, R148, R2.reuse ;  /* 0x0000000294947220 */ /* 0x080fe20000400000 */
[----:B------:R-:W-:Y:S01]  /*21a00*/  FMUL R149, R149, R2 ;  /* 0x0000000295957220 */ /* 0x000fe20000400000 */
[----:B------:R-:W-:Y:S02]  /*21a10*/  F2FP.BF16.F32.PACK_AB R145, RZ, R145 ;  /* 0x00000091ff91723e */ /* 0x000fe400000010ff */
[----:B------:R-:W-:-:S02]  /*21a20*/  F2FP.BF16.F32.PACK_AB R146, RZ, R146 ;  /* 0x00000092ff92723e */ /* 0x000fc400000010ff */
[----:B------:R-:W-:Y:S02]  /*21a30*/  ISETP.GT.AND P0, PT, R0, 0xf9, P0 ;  /* 0x000000f90000780c */ /* 0x000fe40000704270 */
[----:B------:R-:W-:Y:S01]  /*21a40*/  F2FP.BF16.F32.PACK_AB R147, RZ, R147 ;  /* 0x00000093ff93723e */ /* 0x000fe200000010ff */
[----:B------:R-:W-:Y:S01]  /*21a50*/  FMUL R150, R150, R2 ;  /* 0x0000000296967220 */ /* 0x000fe20000400000 */
[----:B------:R-:W-:Y:S02]  /*21a60*/  F2FP.BF16.F32.PACK_AB R148, RZ, R148 ;  /* 0x00000094ff94723e */ /* 0x000fe400000010ff */
[----:B------:R-:W-:Y:S01]  /*21a70*/  F2FP.BF16.F32.PACK_AB R149, RZ, R149 ;  /* 0x00000095ff95723e */ /* 0x000fe200000010ff */
[----:B------:R-:W-:Y:S01]  /*21a80*/  FMUL R151, R151, R2 ;  /* 0x0000000297977220 */ /* 0x000fe20000400000 */
[----:B------:R-:W-:Y:S01]  /*21a90*/  @P2 STG.E.U16 desc[UR44][R4.64+0x1e2], R145 ;  /* 0x0001e29104002986 */ /* 0x000fe2000c10152c */
[----:B------:R-:W-:-:S03]  /*21aa0*/  F2FP.BF16.F32.PACK_AB R150, RZ, R150 ;  /* 0x00000096ff96723e */ /* 0x000fc600000010ff */
[----:B------:R-:W-:Y:S01]  /*21ab0*/  @P5 STG.E.U16 desc[UR44][R6.64+0x1e0], R146 ;  /* 0x0001e09206005986 */ /* 0x000fe2000c10152c */
[----:B------:R-:W-:-:S03]  /*21ac0*/  F2FP.BF16.F32.PACK_AB R151, RZ, R151 ;  /* 0x00000097ff97723e */ /* 0x000fc600000010ff */
[----:B------:R-:W-:Y:S04]  /*21ad0*/  @P4 STG.E.U16 desc[UR44][R6.64+0x1e2], R147 ;  /* 0x0001e29306004986 */ /* 0x000fe8000c10152c */
[----:B------:R-:W-:Y:S04]  /*21ae0*/  @P3 STG.E.U16 desc[UR44][R4.64+0x1f0], R148 ;  /* 0x0001f09404003986 */ /* 0x000fe8000c10152c */
[----:B------:R0:W-:Y:S02]  /*21af0*/  @P1 STG.E.U16 desc[UR44][R4.64+0x1f2], R149 ;  /* 0x0001f29504001986 */ /* 0x0001e4000c10152c */
[----:B0-----:R-:W-:Y:S01]  /*21b00*/  @P6 MOV R4, R6 ;  /* 0x0000000600046202 */ /* 0x001fe20000000f00 */
[----:B------:R-:W-:-:S05]  /*21b10*/  @P6 IMAD.MOV.U32 R5, RZ, RZ, R7 ;  /* 0x000000ffff056224 */ /* 0x000fca00078e0007 */
[----:B------:R0:W-:Y:S04]  /*21b20*/  @P6 STG.E.U16 desc[UR44][R4.64+0x1f0], R150 ;  /* 0x0001f09604006986 */ /* 0x0001e8000c10152c */
[----:B------:R0:W-:Y:S02]  /*21b30*/  @P0 STG.E.U16 desc[UR44][R6.64+0x1f2], R151 ;  /* 0x0001f29706000986 */ /* 0x0001e4000c10152c */
.L_x_542:
[----:B------:R-:W-:Y:S05]  /*21b40*/  BSYNC B0 ;  /* 0x0000000000007941 */ /* 0x000fea0003800000 */
.L_x_34:
[----:B0-----:R-:W2:Y:S04]  /*21b50*/  LDL.LU R5, [R1+0x200] ;  /* 0x0002000001057983 */ /* 0x001ea80000300800 */
[----:B------:R-:W2:Y:S01]  /*21b60*/  LDL.LU R4, [R1+0x204] ;  /* 0x0002040001047983 */ /* 0x000ea20000300800 */
[----:B------:R-:W-:Y:S01]  /*21b70*/  ULDC UR4, c[0x0][0xc] ;  /* 0x0000030000047ab9 */ /* 0x000fe20000000800 */
[----:B------:R-:W-:Y:S01]  /*21b80*/  ULDC UR5, c[0x0][0x10] ;  /* 0x0000040000057ab9 */ /* 0x000fe20000000800 */
[----:B-----5:R-:W2:Y:S01]  /*21b90*/  LDC R3, c[0x0][0x14] ;  /* 0x00000500ff037b82 */ /* 0x020ea20000000800 */
[----:B------:R-:W-:Y:S01]  /*21ba0*/  UIMAD.WIDE.U32 UR4, UR4, UR5, URZ ;  /* 0x00000005040472a5 */ /* 0x000fe2000f8e003f */
[----:B----4-:R-:W-:Y:S01]  /*21bb0*/  PRMT R0, RZ, 0x7610, R0 ;  /* 0x00007610ff007816 */ /* 0x010fe20000000000 */
[----:B------:R-:W-:Y:S01]  /*21bc0*/  UMOV UR41, 0xffffffff ;  /* 0xffffffff00297882 */ /* 0x000fe20000000000 */
[----:B------:R-:W-:-:S03]  /*21bd0*/  UMOV UR42, 0xffffffff ;  /* 0xffffffff002a7882 */ /* 0x000fc60000000000 */
[----:B--2---:R-:W-:-:S04]  /*21be0*/  IMAD.WIDE.U32 R4, R3, UR4, R4 ;  /* 0x0000000403047c25 */ /* 0x004fc8000f8e0004 */
[----:B------:R-:W-:Y:S01]  /*21bf0*/  IMAD R3, R3, UR5, RZ ;  /* 0x0000000503037c24 */ /* 0x000fe2000f8e02ff */
[----:B------:R-:W-:Y:S01]  /*21c00*/  MOV R7, R4 ;  /* 0x0000000400077202 */ /* 0x000fe20000000f00 */
[----:B------:R-:W-:Y:S02]  /*21c10*/  ULDC.64 UR4, c[0x0][0x650] ;  /* 0x0001940000047ab9 */ /* 0x000fe40000000a00 */
[----:B------:R-:W-:Y:S01]  /*21c20*/  IMAD.IADD R6, R5, 0x1, R3 ;  /* 0x0000000105067824 */ /* 0x000fe200078e0203 */
[----:B------:R-:W-:-:S04]  /*21c30*/  ISETP.GE.U32.AND P0, PT, R4, UR4, PT ;  /* 0x0000000404007c0c */ /* 0x000fc8000bf06070 */
[----:B------:R0:W-:Y:S01]  /*21c40*/  STL [R1+0x200], R6 ;  /* 0x0002000601007387 */ /* 0x0001e20000100800 */
[----:B------:R-:W-:-:S03]  /*21c50*/  ISETP.GE.U32.AND.EX P0, PT, R6, UR5, PT, P0 ;  /* 0x0000000506007c0c */ /* 0x000fc6000bf06100 */
[----:B------:R0:W-:Y:S10]  /*21c60*/  STL [R1+0x204], R7 ;  /* 0x0002040701007387 */ /* 0x0001f40000100800 */
[----:B0-----:R-:W-:Y:S05]  /*21c70*/  @P0 BRA `(.L_x_543) ;  /* 0x0000000400880947 */ /* 0x001fea0003800000 */
[----:B------:R-:W0:Y:S01]  /*21c80*/  S2UR UR6, SR_CTAID.X ;  /* 0x00000000000679c3 */ /* 0x000e220000002500 */
[----:B------:R-:W-:Y:S01]  /*21c90*/  ULDC.64 UR12, c[0x0][0x628] ;  /* 0x00018a00000c7ab9 */ /* 0x000fe20000000a00 */
[----:B------:R-:W-:Y:S01]  /*21ca0*/  ULDC UR4, c[0x0][0x150] ;  /* 0x0000540000047ab9 */ /* 0x000fe20000000800 */
[----:B------:R-:W-:Y:S01]  /*21cb0*/  ISETP.NE.U32.AND P0, PT, RZ, UR12, PT ;  /* 0x0000000cff007c0c */ /* 0x000fe2000bf05070 */
[----:B------:R-:W-:Y:S01]  /*21cc0*/  ULDC UR15, c[0x0][0x630] ;  /* 0x00018c00000f7ab9 */ /* 0x000fe20000000800 */
[C---:B------:R-:W-:Y:S01]  /*21cd0*/  R2UR UR16, R7.reuse ;  /* 0x00000000071072ca */ /* 0x040fe200000e0000 */
[----:B------:R-:W-:Y:S01]  /*21ce0*/  ULDC UR19, c[0x0][0x154] ;  /* 0x0000550000137ab9 */ /* 0x000fe20000000800 */
[----:B------:R-:W-:Y:S01]  /*21cf0*/  ISETP.NE.AND.EX P0, PT, RZ, UR13, PT, P0 ;  /* 0x0000000dff007c0c */ /* 0x000fe2000bf05300 */
[----:B------:R-:W2:Y:S01]  /*21d00*/  S2UR UR18, SR_CTAID.Y ;  /* 0x00000000001279c3 */ /* 0x000ea20000002600 */
[----:B------:R-:W-:Y:S02]  /*21d10*/  R2UR UR17, R6 ;  /* 0x00000000061172ca */ /* 0x000fe400000e0000 */
[----:B------:R-:W-:-:S02]  /*21d20*/  R2UR UR10, R7 ;  /* 0x00000000070a72ca */ /* 0x000fc400000e0000 */
[----:B------:R-:W-:Y:S02]  /*21d30*/  R2UR UR11, R6 ;  /* 0x00000000060b72ca */ /* 0x000fe400000e0000 */
[----:B0-----:R-:W-:-:S05]  /*21d40*/  I2FP.F32.U32 R0, UR6 ;  /* 0x0000000600007c45 */ /* 0x001fca0008201000 */
[----:B------:R-:W-:-:S04]  /*21d50*/  FMUL R0, R0, UR4 ;  /* 0x0000000400007c20 */ /* 0x000fc80008400000 */
[----:B------:R0:W4:Y:S01]  /*21d60*/  F2I.U32.TRUNC.NTZ R3, R0 ;  /* 0x0000000000037305 */ /* 0x000122000020f000 */
[----:B--2---:R-:W-:Y:S05]  /*21d70*/  @!P0 BRA `(.L_x_544) ;  /* 0x0000000000308947 */ /* 0x004fea0003800000 */
        /* <DEDUP_REMOVED lines=12> */
.L_x_544:
[----:B------:R-:W-:Y:S01]  /*21e40*/  USHF.R.U64 UR42, UR10, UR15, UR11 ;  /* 0x0000000f0a2a7299 */ /* 0x000fe2000800120b */
[----:B0-----:R-:W-:Y:S01]  /*21e50*/  I2FP.F32.U32 R0, UR18 ;  /* 0x0000001200007c45 */ /* 0x001fe20008201000 */
[----:B------:R-:W-:Y:S02]  /*21e60*/  USHF.R.U32.HI UR4, URZ, UR15, UR11 ;  /* 0x0000000f3f047299 */ /* 0x000fe4000801160b */
[----:B------:R-:W-:Y:S02]  /*21e70*/  UIADD3 UR10, UP0, URZ, -UR42, URZ ;  /* 0x8000002a3f0a7290 */ /* 0x000fe4000ff1e03f */
[----:B------:R-:W-:Y:S01]  /*21e80*/  FMUL R0, R0, UR19 ;  /* 0x0000001300007c20 */ /* 0x000fe20008400000 */
[----:B------:R-:W-:Y:S01]  /*21e90*/  ULDC.64 UR12, c[0x0][0x620] ;  /* 0x00018800000c7ab9 */ /* 0x000fe20000000a00 */
[----:B------:R-:W-:Y:S01]  /*21ea0*/  UIADD3.X UR4, URZ, ~UR4, URZ, UP0, !UPT ;  /* 0x800000043f047290 */ /* 0x000fe200087fe43f */
[----:B------:R-:W-:Y:S01]  /*21eb0*/  UMOV UR8, UR16 ;  /* 0x0000001000087c82 */ /* 0x000fe20008000000 */
[----:B------:R-:W-:-:S02]  /*21ec0*/  UMOV UR9, UR17 ;  /* 0x0000001100097c82 */ /* 0x000fc40008000000 */
[----:B------:R-:W-:Y:S01]  /*21ed0*/  UIMAD UR4, UR4, UR12, URZ ;  /* 0x0000000c040472a4 */ /* 0x000fe2000f8e023f */
[----:B------:R-:W0:Y:S01]  /*21ee0*/  F2I.U32.TRUNC.NTZ R0, R0 ;  /* 0x0000000000007305 */ /* 0x000e22000020f000 */
[----:B------:R-:W-:Y:S01]  /*21ef0*/  UIMAD.WIDE.U32 UR8, UR10, UR12, UR8 ;  /* 0x0000000c0a0872a5 */ /* 0x000fe2000f8e0008 */
[----:B----4-:R-:W-:Y:S01]  /*21f00*/  R2UR UR12, R3 ;  /* 0x00000000030c72ca */ /* 0x010fe200000e0000 */
[----:B------:R-:W-:Y:S01]  /*21f10*/  UIMAD UR10, UR10, UR13, UR4 ;  /* 0x0000000d0a0a72a4 */ /* 0x000fe2000f8e0204 */
[----:B------:R-:W-:Y:S01]  /*21f20*/  ULDC UR11, c[0x0][0x618] ;  /* 0x00018600000b7ab9 */ /* 0x000fe20000000800 */
[----:B------:R-:W-:Y:S02]  /*21f30*/  ULDC UR21, c[0x0][0x658] ;  /* 0x0001960000157ab9 */ /* 0x000fe40000000800 */
[----:B------:R-:W-:Y:S01]  /*21f40*/  UIADD3 UR9, UR9, UR10, URZ ;  /* 0x0000000a09097290 */ /* 0x000fe2000fffe03f */
[----:B------:R-:W-:Y:S01]  /*21f50*/  UMOV UR15, 0xffffffff ;  /* 0xffffffff000f7882 */ /* 0x000fe20000000000 */
[----:B------:R-:W-:Y:S01]  /*21f60*/  ULDC.64 UR4, c[0x0][0x640] ;  /* 0x0001900000047ab9 */ /* 0x000fe20000000a00 */
[----:B------:R-:W-:Y:S01]  /*21f70*/  USHF.L.U32 UR15, UR15, UR21, URZ ;  /* 0x000000150f0f7299 */ /* 0x000fe2000800063f */
[----:B------:R-:W-:Y:S01]  /*21f80*/  ISETP.NE.U32.AND P0, PT, RZ, UR4, PT ;  /* 0x00000004ff007c0c */ /* 0x000fe2000bf05070 */
[----:B------:R-:W-:-:S02]  /*21f90*/  USHF.R.U64 UR16, UR8, UR11, UR9 ;  /* 0x0000000b08107299 */ /* 0x000fc40008001209 */
[----:B------:R-:W-:Y:S01]  /*21fa0*/  USHF.R.U32.HI UR8, URZ, UR11, UR9 ;  /* 0x0000000b3f087299 */ /* 0x000fe20008011609 */
[----:B0-----:R-:W-:Y:S01]  /*21fb0*/  R2UR UR14, R0 ;  /* 0x00000000000e72ca */ /* 0x001fe200000e0000 */
[----:B------:R-:W-:Y:S01]  /*21fc0*/  ULDC UR17, c[0x0][0x608] ;  /* 0x0001820000117ab9 */ /* 0x000fe20000000800 */
[----:B------:R-:W-:Y:S01]  /*21fd0*/  ULOP3.LUT UR40, URZ, UR15, URZ, 0x33, !UPT ;  /* 0x0000000f3f287292 */ /* 0x000fe2000f8e333f */
[----:B------:R-:W-:Y:S01]  /*21fe0*/  ISETP.NE.AND.EX P0, PT, RZ, UR5, PT, P0 ;  /* 0x00000005ff007c0c */ /* 0x000fe2000bf05300 */
[----:B------:R-:W-:Y:S02]  /*21ff0*/  USHF.R.U64 UR15, UR16, UR17, UR8 ;  /* 0x00000011100f7299 */ /* 0x000fe40008001208 */
[----:B------:R-:W-:Y:S02]  /*22000*/  USHF.R.U32.HI UR8, URZ, UR17, UR8 ;  /* 0x000000113f087299 */ /* 0x000fe40008011608 */
[----:B------:R-:W-:Y:S02]  /*22010*/  UIADD3 UR12, -UR12, URZ, URZ ;  /* 0x0000003f0c0c7290 */ /* 0x000fe4000fffe13f */
[----:B------:R-:W-:Y:S01]  /*22020*/  USHF.R.U64 UR17, UR15, UR21, UR8 ;  /* 0x000000150f117299 */ /* 0x000fe20008001208 */
[----:B------:R-:W-:Y:S01]  /*22030*/  UMOV UR19, 0x1 ;  /* 0x0000000100137882 */ /* 0x000fe20000000000 */
[----:B------:R-:W-:Y:S01]  /*22040*/  ULDC UR13, c[0x0][0x144] ;  /* 0x00005100000d7ab9 */ /* 0x000fe20000000800 */
[----:B------:R-:W-:Y:S01]  /*22050*/  ULDC UR7, c[0x0][0x600] ;  /* 0x0001800000077ab9 */ /* 0x000fe20000000800 */
[----:B------:R-:W-:-:S02]  /*22060*/  USHF.L.U32 UR24, UR19, UR21, URZ ;  /* 0x0000001513187299 */ /* 0x000fc4000800063f */
[----:B------:R-:W-:Y:S02]  /*22070*/  USHF.R.U32.HI UR8, URZ, UR21, UR8 ;  /* 0x000000153f087299 */ /* 0x000fe40008011608 */
[----:B------:R-:W-:Y:S02]  /*22080*/  UIMAD UR21, UR13, UR12, UR6 ;  /* 0x0000000c0d1572a4 */ /* 0x000fe4000f8e0206 */
[----:B------:R-:W-:Y:S02]  /*22090*/  UIADD3 UR20, UR7, -0x1, URZ ;  /* 0xffffffff07147890 */ /* 0x000fe4000fffe03f */
[----:B------:R-:W-:Y:S01]  /*220a0*/  UIADD3 UR19, -UR14, URZ, URZ ;  /* 0x0000003f0e137290 */ /* 0x000fe2000fffe13f */
[----:B------:R-:W-:Y:S01]  /*220b0*/  ULDC UR25, c[0x0][0x148] ;  /* 0x0000520000197ab9 */ /* 0x000fe20000000800 */
[----:B------:R-:W-:Y:S01]  /*220c0*/  ULDC UR22, c[0x0][0x648] ;  /* 0x0001920000167ab9 */ /* 0x000fe20000000800 */
[----:B------:R-:W-:Y:S01]  /*220d0*/  ULDC UR23, c[0x0][0x638] ;  /* 0x00018e0000177ab9 */ /* 0x000fe20000000800 */
        /* <DEDUP_REMOVED lines=14> */
.L_x_545:
[----:B------:R-:W-:Y:S01]  /*221c0*/  UISETP.NE.AND UP0, UPT, UR39, URZ, UPT ;  /* 0x0000003f2700728c */ /* 0x000fe2000bf05270 */
[----:B------:R-:W-:Y:S01]  /*221d0*/  IMAD.MOV.U32 R0, RZ, RZ, 0x1 ;  /* 0x00000001ff007424 */ /* 0x000fe200078e00ff */
[----:B------:R-:W-:Y:S02]  /*221e0*/  USHF.R.U64 UR4, UR6, UR22, UR8 ;  /* 0x0000001606047299 */ /* 0x000fe40008001208 */
[----:B------:R-:W-:Y:S02]  /*221f0*/  ULOP3.LUT UR40, UR15, UR40, URZ, 0xc0, !UPT ;  /* 0x000000280f287292 */ /* 0x000fe4000f8ec03f */
[----:B------:R-:W-:Y:S02]  /*22200*/  UIADD3 UR5, -UR4, URZ, URZ ;  /* 0x0000003f04057290 */ /* 0x000fe4000fffe13f */
[----:B------:R-:W-:Y:S02]  /*22210*/  UIMAD UR40, UR24, UR4, UR40 ;  /* 0x00000004182872a4 */ /* 0x000fe4000f8e0228 */
[----:B------:R-:W-:-:S02]  /*22220*/  ULOP3.LUT UR16, UR16, UR20, URZ, 0xc0, !UPT ;  /* 0x0000001410107292 */ /* 0x000fc4000f8ec03f */
[----:B------:R-:W-:Y:S02]  /*22230*/  @UP0 UIMAD UR21, UR25, UR19, UR18 ;  /* 0x00000013191502a4 */ /* 0x000fe4000f8e0212 */
[----:B------:R-:W-:-:S03]  /*22240*/  UIMAD UR4, UR5, UR23, UR17 ;  /* 0x00000017050472a4 */ /* 0x000fc6000f8e0211 */
[----:B------:R-:W-:Y:S01]  /*22250*/  ULDC UR5, c[0x0][0x610] ;  /* 0x0001840000057ab9 */ /* 0x000fe20000000800 */
[----:B------:R-:W-:Y:S02]  /*22260*/  UIMAD UR4, UR4, UR7, UR16 ;  /* 0x00000007040472a4 */ /* 0x000fe4000f8e0210 */
[----:B------:R-:W-:-:S04]  /*22270*/  UIMAD UR40, UR40, UR5, UR21 ;  /* 0x00000005282872a4 */ /* 0x000fc8000f8e0215 */
[----:B------:R-:W-:Y:S02]  /*22280*/  USEL UR41, UR4, UR40, !UP0 ;  /* 0x0000002804297287 */ /* 0x000fe4000c000000 */
[----:B------:R-:W-:-:S12]  /*22290*/  USEL UR40, UR40, UR4, !UP0 ;  /* 0x0000000428287287 */ /* 0x000fd8000c000000 */
.L_x_543:
[----:B------:R-:W-:-:S13]  /*222a0*/  LOP3.LUT P0, RZ, R0, 0xff, RZ, 0xc0, !PT ;  /* 0x000000ff00ff7812 */ /* 0x000fda000780c0ff */
[----:B------:R-:W-:Y:S05]  /*222b0*/  @P0 BRA `(.L_x_546) ;  /* 0xfffffdf000440947 */ /* 0x000fea000383ffff */
[----:B------:R-:W-:Y:S05]  /*222c0*/  EXIT ;  /* 0x000000000000794d */ /* 0x000fea0003800000 */
.L_x_7:
[----:B------:R-:W2:Y:S01]  /*222d0*/  LDL R5, [R1+0x204] ;  /* 0x0002040001057983 */ /* 0x000ea20000100800 */
[----:B------:R-:W-:-:S03]  /*222e0*/  ULDC.64 UR4, c[0x0][0x650] ;  /* 0x0001940000047ab9 */ /* 0x000fc60000000a00 */
[----:B------:R-:W3:Y:S01]  /*222f0*/  LDL R4, [R1+0x200] ;  /* 0x0002000001047983 */ /* 0x000ee20000100800 */
[----:B------:R-:W-:Y:S01]  /*22300*/  PRMT R0, RZ, 0x7610, R0 ;  /* 0x00007610ff007816 */ /* 0x000fe20000000000 */
[----:B------:R-:W-:Y:S01]  /*22310*/  IMAD.MOV.U32 R2, RZ, RZ, -0x1 ;  /* 0xffffffffff027424 */ /* 0x000fe200078e00ff */
[----:B------:R-:W-:Y:S01]  /*22320*/  MOV R3, 0xffffffff ;  /* 0xffffffff00037802 */ /* 0x000fe20000000f00 */
[----:B------:R-:W-:Y:S01]  /*22330*/  IMAD.MOV.U32 R11, RZ, RZ, -0x1 ;  /* 0xffffffffff0b7424 */ /* 0x000fe200078e00ff */
[----:B--2---:R-:W-:-:S04]  /*22340*/  ISETP.GE.U32.AND P0, PT, R5, UR4, PT ;  /* 0x0000000405007c0c */ /* 0x004fc8000bf06070 */
[----:B---3--:R-:W-:-:S13]  /*22350*/  ISETP.GE.U32.AND.EX P0, PT, R4, UR5, PT, P0 ;  /* 0x0000000504007c0c */ /* 0x008fda000bf06100 */
        /* <DEDUP_REMOVED lines=21> */
.L_x_548:
[----:B------:R-:W-:Y:S01]  /*224b0*/  USHF.R.U64 UR4, UR14, UR19, UR15 ;  /* 0x000000130e047299 */ /* 0x000fe2000800120f */
[----:B------:R-:W-:Y:S01]  /*224c0*/  R2UR UR7, R4 ;  /* 0x00000000040772ca */ /* 0x000fe200000e0000 */
[----:B------:R-:W-:Y:S02]  /*224d0*/  USHF.R.U32.HI UR5, URZ, UR19, UR15 ;  /* 0x000000133f057299 */ /* 0x000fe4000801160f */
[----:B------:R-:W-:Y:S01]  /*224e0*/  UIADD3 UR13, UP0, URZ, -UR4, URZ ;  /* 0x800000043f0d7290 */ /* 0x000fe2000ff1e03f */
[----:B------:R-:W-:Y:S01]  /*224f0*/  ULDC.64 UR14, c[0x0][0x620] ;  /* 0x00018800000e7ab9 */ /* 0x000fe20000000a00 */
[----:B------:R-:W-:Y:S02]  /*22500*/  UMOV UR6, UR20 ;  /* 0x0000001400067c82 */ /* 0x000fe40008000000 */
[----:B------:R-:W-:Y:S02]  /*22510*/  UIADD3.X UR5, URZ, ~UR5, URZ, UP0, !UPT ;  /* 0x800000053f057290 */ /* 0x000fe400087fe43f */
[----:B------:R-:W-:-:S02]  /*22520*/  UISETP.NE.AND UP1, UPT, UR39, URZ, UPT ;  /* 0x0000003f2700728c */ /* 0x000fc4000bf25270 */
[----:B------:R-:W-:Y:S02]  /*22530*/  UIMAD UR5, UR5, UR14, URZ ;  /* 0x0000000e050572a4 */ /* 0x000fe4000f8e023f */
[----:B------:R-:W-:Y:S02]  /*22540*/  UIMAD.WIDE.U32 UR6, UR13, UR14, UR6 ;  /* 0x0000000e0d0672a5 */ /* 0x000fe4000f8e0006 */
[----:B------:R-:W-:Y:S01]  /*22550*/  UIMAD UR5, UR13, UR15, UR5 ;  /* 0x0000000f0d0572a4 */ /* 0x000fe2000f8e0205 */
[----:B------:R-:W-:Y:S02]  /*22560*/  ULDC UR14, c[0x0][0x608] ;  /* 0x00018200000e7ab9 */ /* 0x000fe40000000800 */
[----:B------:R-:W-:Y:S01]  /*22570*/  ULDC UR13, c[0x0][0x618] ;  /* 0x00018600000d7ab9 */ /* 0x000fe20000000800 */
[----:B------:R-:W-:Y:S01]  /*22580*/  UIADD3 UR5, UR7, UR5, URZ ;  /* 0x0000000507057290 */ /* 0x000fe2000fffe03f */
[----:B------:R-:W-:Y:S01]  /*22590*/  ULDC UR22, c[0x0][0x658] ;  /* 0x0001960000167ab9 */ /* 0x000fe20000000800 */
[----:B------:R-:W-:-:S02]  /*225a0*/  @UP1 UIMAD UR8, UR11, UR12, UR10 ;  /* 0x0000000c0b0812a4 */ /* 0x000fc4000f8e020a */
[----:B------:R-:W-:Y:S02]  /*225b0*/  USHF.R.U64 UR17, UR6, UR13, UR5 ;  /* 0x0000000d06117299 */ /* 0x000fe40008001205 */
[----:B------:R-:W-:Y:S01]  /*225c0*/  USHF.R.U32.HI UR5, URZ, UR13, UR5 ;  /* 0x0000000d3f057299 */ /* 0x000fe20008011605 */
[----:B------:R-:W-:Y:S01]  /*225d0*/  ULDC.64 UR6, c[0x0][0x640] ;  /* 0x0001900000067ab9 */ /* 0x000fe20000000a00 */
[----:B------:R-:W-:Y:S01]  /*225e0*/  UMOV UR10, 0xffffffff ;  /* 0xffffffff000a7882 */ /* 0x000fe20000000000 */
[----:B------:R-:W-:Y:S01]  /*225f0*/  ISETP.NE.U32.AND P0, PT, RZ, UR6, PT ;  /* 0x00000006ff007c0c */ /* 0x000fe2000bf05070 */
[----:B------:R-:W-:Y:S02]  /*22600*/  USHF.R.U64 UR18, UR17, UR14, UR5 ;  /* 0x0000000e11127299 */ /* 0x000fe40008001205 */
[----:B------:R-:W-:Y:S01]  /*22610*/  USHF.R.U32.HI UR5, URZ, UR14, UR5 ;  /* 0x0000000e3f057299 */ /* 0x000fe20008011605 */
[----:B------:R-:W-:Y:S01]  /*22620*/  ISETP.NE.AND.EX P0, PT, RZ, UR7, PT, P0 ;  /* 0x00000007ff007c0c */ /* 0x000fe2000bf05300 */
[----:B------:R-:W-:-:S02]  /*22630*/  USHF.L.U32 UR11, UR10, UR22, URZ ;  /* 0x000000160a0b7299 */ /* 0x000fc4000800063f */
[----:B------:R-:W-:Y:S01]  /*22640*/  USHF.R.U64 UR19, UR18, UR22, UR5 ;  /* 0x0000001612137299 */ /* 0x000fe20008001205 */
[----:B------:R-:W-:Y:S01]  /*22650*/  ULDC UR20, c[0x0][0x600] ;  /* 0x0001800000147ab9 */ /* 0x000fe20000000800 */
[----:B------:R-:W-:Y:S02]  /*22660*/  USHF.R.U32.HI UR10, URZ, UR22, UR5 ;  /* 0x000000163f0a7299 */ /* 0x000fe40008011605 */
[----:B------:R-:W-:Y:S02]  /*22670*/  UIADD3 UR21, UR20, -0x1, URZ ;  /* 0xffffffff14157890 */ /* 0x000fe4000fffe03f */
[----:B------:R-:W-:Y:S01]  /*22680*/  ULOP3.LUT UR26, URZ, UR11, URZ, 0x33, !UPT ;  /* 0x0000000b3f1a7292 */ /* 0x000fe2000f8e333f */
        /* <DEDUP_REMOVED lines=17> */
.L_x_549:
[----:B------:R-:W-:Y:S01]  /*227a0*/  USHF.R.U64 UR6, UR5, UR23, UR10 ;  /* 0x0000001705067299 */ /* 0x000fe2000800120a */
[----:B------:R-:W-:Y:S01]  /*227b0*/  IMAD.MOV.U32 R0, RZ, RZ, 0x1 ;  /* 0x00000001ff007424 */ /* 0x000fe200078e00ff */
[----:B------:R-:W-:Y:S01]  /*227c0*/  USHF.L.U32 UR25, UR25, UR22, URZ ;  /* 0x0000001619197299 */ /* 0x000fe2000800063f */
[----:B------:R-:W-:Y:S01]  /*227d0*/  MOV R11, UR4 ;  /* 0x00000004000b7c02 */ /* 0x000fe20008000f00 */
[----:B------:R-:W-:Y:S02]  /*227e0*/  ULOP3.LUT UR5, UR18, UR26, URZ, 0xc0, !UPT ;  /* 0x0000001a12057292 */ /* 0x000fe4000f8ec03f */
[----:B------:R-:W-:Y:S02]  /*227f0*/  UIADD3 UR7, -UR6, URZ, URZ ;  /* 0x0000003f06077290 */ /* 0x000fe4000fffe13f */
[----:B------:R-:W-:Y:S02]  /*22800*/  UIMAD UR6, UR25, UR6, UR5 ;  /* 0x00000006190672a4 */ /* 0x000fe4000f8e0205 */
[----:B------:R-:W-:-:S02]  /*22810*/  ULOP3.LUT UR17, UR17, UR21, URZ, 0xc0, !UPT ;  /* 0x0000001511117292 */ /* 0x000fc4000f8ec03f */
[----:B------:R-:W-:Y:S02]  /*22820*/  UIMAD UR5, UR7, UR24, UR19 ;  /* 0x00000018070572a4 */ /* 0x000fe4000f8e0213 */
[----:B------:R-:W-:Y:S01]  /*22830*/  UISETP.NE.AND UP0, UPT, UR39, URZ, UPT ;  /* 0x0000003f2700728c */ /* 0x000fe2000bf05270 */
[----:B------:R-:W-:Y:S01]  /*22840*/  ULDC UR7, c[0x0][0x610] ;  /* 0x0001840000077ab9 */ /* 0x000fe20000000800 */
[----:B------:R-:W-:Y:S02]  /*22850*/  UIMAD UR5, UR5, UR20, UR17 ;  /* 0x00000014050572a4 */ /* 0x000fe4000f8e0211 */
[----:B------:R-:W-:-:S04]  /*22860*/  UIMAD UR8, UR6, UR7, UR8 ;  /* 0x00000007060872a4 */ /* 0x000fc8000f8e0208 */
[----:B------:R-:W-:Y:S02]  /*22870*/  USEL UR6, UR5, UR8, !UP0 ;  /* 0x0000000805067287 */ /* 0x000fe4000c000000 */
[----:B------:R-:W-:-:S04]  /*22880*/  USEL UR8, UR8, UR5, !UP0 ;  /* 0x0000000508087287 */ /* 0x000fc8000c000000 */
[----:B------:R-:W-:Y:S02]  /*22890*/  IMAD.U32 R3, RZ, RZ, UR6 ;  /* 0x00000006ff037e24 */ /* 0x000fe4000f8e00ff */
[----:B------:R-:W-:-:S07]  /*228a0*/  IMAD.U32 R2, RZ, RZ, UR8 ;  /* 0x00000008ff027e24 */ /* 0x000fce000f8e00ff */
.L_x_547:
[----:B------:R-:W-:-:S08]  /*228b0*/  NOP ;  /* 0x0000000000007918 */ /* 0x000fd00000000000 */
[----:B0-----:R-:W0:-:S00]  /*228c0*/  USETMAXREG.DEALLOC.CTAPOOL 0x18 ;  /* 0x00000018000079c8 */ /* 0x001e0000080e0500 */
[----:B------:R-:W-:-:S13]  /*228d0*/  ISETP.NE.AND P0, PT, RZ, UR9, PT ;  /* 0x00000009ff007c0c */ /* 0x000fda000bf05270 */
[----:B------:R-:W-:Y:S05]  /*228e0*/  @P0 EXIT ;  /* 0x000000000000094d */ /* 0x000fea0003800000 */
[----:B0-----:R-:W-:Y:S01]  /*228f0*/  LOP3.LUT P0, RZ, R0, 0xff, RZ, 0xc0, !PT ;  /* 0x000000ff00ff7812 */ /* 0x001fe2000780c0ff */
[----:B------:R-:W-:Y:S01]  /*22900*/  IMAD.MOV.U32 R7, RZ, RZ, RZ ;  /* 0x000000ffff077224 */ /* 0x000fe200078e00ff */
[----:B------:R-:W-:-:S11]  /*22910*/  MOV R6, 0x1 ;  /* 0x0000000100067802 */ /* 0x000fd60000000f00 */
[----:B------:R-:W-:Y:S05]  /*22920*/  @!P0 BRA `(.L_x_550) ;  /* 0x0000000c009c8947 */ /* 0x000fea0003800000 */
[----:B------:R-:W0:Y:S01]  /*22930*/  LDC R0, c[0x0][0x28c] ;  /* 0x0000a300ff007b82 */ /* 0x000e220000000800 */
[----:B------:R-:W1:Y:S01]  /*22940*/  S2R R10, SR_CgaCtaId ;  /* 0x00000000000a7919 */ /* 0x000e620000008800 */
[----:B------:R-:W-:Y:S01]  /*22950*/  ULDC UR5, c[0x0][0x658] ;  /* 0x0001960000057ab9 */ /* 0x000fe20000000800 */
[----:B------:R-:W-:Y:S01]  /*22960*/  UMOV UR7, 0xffffffff ;  /* 0xffffffff00077882 */ /* 0x000fe20000000000 */
[----:B------:R-:W-:Y:S01]  /*22970*/  ULDC UR6, c[0x0][0xc] ;  /* 0x0000030000067ab9 */ /* 0x000fe20000000800 */
[----:B------:R-:W-:Y:S01]  /*22980*/  USHF.L.U32 UR9, UR7, UR5, URZ ;  /* 0x0000000507097299 */ /* 0x000fe2000800063f */
[----:B------:R-:W-:Y:S01]  /*22990*/  BSSY B0, `(.L_x_550) ;  /* 0x00000e0000007945 */ /* 0x000fe20003800000 */
[----:B------:R-:W-:Y:S01]  /*229a0*/  UMOV UR8, 0x1 ;  /* 0x0000000100087882 */ /* 0x000fe20000000000 */
[----:B------:R-:W-:Y:S01]  /*229b0*/  ULDC UR7, c[0x0][0x10] ;  /* 0x0000040000077ab9 */ /* 0x000fe20000000800 */
[----:B------:R-:W-:Y:S01]  /*229c0*/  USHF.L.U32 UR5, UR8, UR5, URZ ;  /* 0x0000000508057299 */ /* 0x000fe2000800063f */
[----:B------:R-:W-:Y:S01]  /*229d0*/  MOV R9, 0x1 ;  /* 0x0000000100097802 */ /* 0x000fe20000000f00 */
[----:B------:R-:W-:Y:S01]  /*229e0*/  UIMAD.WIDE.U32 UR6, UR6, UR7, URZ ;  /* 0x00000007060672a5 */ /* 0x000fe2000f8e003f */
[----:B------:R-:W-:Y:S01]  /*229f0*/  MOV R6, 0x1 ;  /* 0x0000000100067802 */ /* 0x000fe20000000f00 */
[----:B------:R-:W-:Y:S01]  /*22a00*/  ULDC UR8, c[0x0][0x14] ;  /* 0x0000050000087ab9 */ /* 0x000fe20000000800 */
[----:B------:R-:W-:Y:S01]  /*22a10*/  IMAD.MOV.U32 R7, RZ, RZ, RZ ;  /* 0x000000ffff077224 */ /* 0x000fe200078e00ff */
[----:B------:R-:W-:-:S02]  /*22a20*/  UIMAD.WIDE.U32 UR30, UR6, UR8, URZ ;  /* 0x00000008061e72a5 */ /* 0x000fc4000f8e003f */
[----:B------:R-:W-:Y:S01]  /*22a30*/  UIMAD UR7, UR7, UR8, URZ ;  /* 0x00000008070772a4 */ /* 0x000fe2000f8e023f */
[----:B------:R-:W-:Y:S01]  /*22a40*/  ULDC UR4, c[0x0][0x600] ;  /* 0x0001800000047ab9 */ /* 0x000fe20000000800 */
[----:B------:R-:W-:Y:S02]  /*22a50*/  ULOP3.LUT UR13, UR38, 0x2, URZ, 0xfc, !UPT ;  /* 0x00000002260d7892 */ /* 0x000fe4000f8efc3f */
[----:B------:R-:W-:Y:S01]  /*22a60*/  UIADD3 UR4, UR4, -0x1, URZ ;  /* 0xffffffff04047890 */ /* 0x000fe2000fffe03f */
[----:B0-----:R-:W-:Y:S01]  /*22a70*/  VIADD R0, R0, 0x7f ;  /* 0x0000007f00007836 */ /* 0x001fe20000000000 */
[----:B------:R-:W-:Y:S02]  /*22a80*/  ULOP3.LUT UR6, URZ, UR9, URZ, 0x33, !UPT ;  /* 0x000000093f067292 */ /* 0x000fe4000f8e333f */
[----:B------:R-:W-:Y:S02]  /*22a90*/  UIADD3 UR7, UR31, UR7, URZ ;  /* 0x000000071f077290 */ /* 0x000fe4000fffe03f */
[----:B------:R-:W-:Y:S01]  /*22aa0*/  SHF.R.S32.HI R5, RZ, 0x1f, R0 ;  /* 0x0000001fff057819 */ /* 0x000fe20000011400 */
[----:B------:R-:W-:-:S03]  /*22ab0*/  ULDC.64 UR40, c[0x0][0x198] ;  /* 0x0000660000287ab9 */ /* 0x000fc60000000a00 */
[----:B------:R-:W-:Y:S01]  /*22ac0*/  LEA.HI R0, R5, R0, RZ, 0x7 ;  /* 0x0000000005007211 */ /* 0x000fe200078f38ff */
[C---:B-1----:R-:W-:Y:S02]  /*22ad0*/  IMAD.SHL.U32 R16, R10.reuse, 0x80, RZ ;  /* 0x000000800a107824 */ /* 0x042fe400078e00ff */
[----:B------:R-:W-:Y:S01]  /*22ae0*/  IMAD.SHL.U32 R10, R10, 0x2000, RZ ;  /* 0x000020000a0a7824 */ /* 0x000fe200078e00ff */
[----:B------:R-:W-:Y:S02]  /*22af0*/  SHF.R.S32.HI R0, RZ, 0x7, R0 ;  /* 0x00000007ff007819 */ /* 0x000fe40000011400 */
[----:B------:R-:W-:Y:S02]  /*22b00*/  LOP3.LUT R16, R16, 0x80, RZ, 0xc0, !PT ;  /* 0x0000008010107812 */ /* 0x000fe400078ec0ff */
[----:B------:R-:W-:Y:S01]  /*22b10*/  LOP3.LUT R10, R10, 0x2000, RZ, 0xc0, !PT ;  /* 0x000020000a0a7812 */ /* 0x000fe200078ec0ff */
[----:B------:R-:W-:-:S07]  /*22b20*/  VIADD R17, R0, 0x1 ;  /* 0x0000000100117836 */ /* 0x000fce0000000000 */
.L_x_561:
[----:B------:R-:W-:-:S03]  /*22b30*/  UMOV UR8, 0xffffffff ;  /* 0xffffffff00087882 */ /* 0x000fc60000000000 */
[----:B------:R-:W-:Y:S05]  /*22b40*/  BRA.DIV UR8, `(.L_x_551) ;  /* 0x0000001208247947 */ /* 0x000fea000b800000 */
[----:B------:R-:W-:-:S13]  /*22b50*/  ELECT P6, URZ, PT ;  /* 0x00000000003f782f */ /* 0x000fda00038c0000 */
.L_x_573:
[----:B------:R-:W0:Y:S01]  /*22b60*/  LDC R4, c[0x0][0x28c] ;  /* 0x0000a300ff047b82 */ /* 0x000e220000000800 */
[----:B------:R-:W-:Y:S01]  /*22b70*/  BSSY B1, `(.L_x_552) ;  /* 0x0000046000017945 */ /* 0x000fe20003800000 */
[----:B0-----:R-:W-:-:S13]  /*22b80*/  ISETP.LT.OR P6, PT, R4, 0x1, !P6 ;  /* 0x000000010400780c */ /* 0x001fda00077c1670 */
[----:B------:R-:W-:Y:S05]  /*22b90*/  @P6 BRA `(.L_x_553) ;  /* 0x00000004000c6947 */ /* 0x000fea0003800000 */
[----:B------:R-:W-:Y:S01]  /*22ba0*/  IMAD R5, R3, 0x100, R16 ;  /* 0x0000010003057824 */ /* 0x000fe200078e0210 */
[----:B------:R-:W-:Y:S01]  /*22bb0*/  SHF.L.U32 R2, R2, 0x8, RZ ;  /* 0x0000000802027819 */ /* 0x000fe200000006ff */
[----:B------:R-:W-:Y:S01]  /*22bc0*/  IMAD.MOV.U32 R12, RZ, RZ, RZ ;  /* 0x000000ffff0c7224 */ /* 0x000fe200078e00ff */
[----:B------:R-:W-:Y:S01]  /*22bd0*/  MOV R4, R17 ;  /* 0x0000001100047202 */ /* 0x000fe20000000f00 */
[----:B------:R-:W-:Y:S02]  /*22be0*/  IMAD.MOV.U32 R3, RZ, RZ, R6 ;  /* 0x000000ffff037224 */ /* 0x000fe400078e0006 */
[----:B------:R-:W-:-:S07]  /*22bf0*/  IMAD.MOV.U32 R13, RZ, RZ, R7 ;  /* 0x000000ffff0d7224 */ /* 0x000fce00078e0007 */
.L_x_556:
[----:B------:R-:W0:Y:S01]  /*22c00*/  S2R R15, SR_CgaCtaId ;  /* 0x00000000000f7919 */ /* 0x000e220000008800 */
[----:B------:R-:W-:Y:S02]  /*22c10*/  MOV R8, 0x400 ;  /* 0x0000040000087802 */ /* 0x000fe40000000f00 */
[----:B------:R-:W-:Y:S02]  /*22c20*/  SHF.L.U32 R14, R3, 0x1f, RZ ;  /* 0x0000001f030e7819 */ /* 0x000fe400000006ff */
[----:B0-----:R-:W-:-:S04]  /*22c30*/  LEA R8, R15, R8, 0x18 ;  /* 0x000000080f087211 */ /* 0x001fc800078ec0ff */
[----:B------:R-:W-:-:S04]  /*22c40*/  LEA R15, R13, R8, 0x3 ;  /* 0x000000080d0f7211 */ /* 0x000fc800078e18ff */
[----:B------:R-:W0:Y:S02]  /*22c50*/  SYNCS.PHASECHK.TRANS64.TRYWAIT P0, [R15+URZ+0x28], R14 ;  /* 0x0000280e0f0075a7 */ /* 0x000e24000800017f */
[----:B0-----:R-:W-:Y:S05]  /*22c60*/  @!P0 BRA `(.L_x_554) ;  /* 0x0000000c00fc8947 */ /* 0x001fea0003800000 */
.L_x_574:
[----:B------:R-:W1:Y:S01]  /*22c70*/  S2R R18, SR_TID.X ;  /* 0x0000000000127919 */ /* 0x000e620000002100 */
[----:B------:R-:W-:-:S04]  /*22c80*/  UPRMT UR8, UR13, 0x9910, URZ ;  /* 0x000099100d087896 */ /* 0x000fc8000800003f */
[----:B------:R-:W-:Y:S01]  /*22c90*/  UISETP.NE.AND UP0, UPT, UR8, 0x2, UPT ;  /* 0x000000020800788c */ /* 0x000fe2000bf05270 */
[----:B-1----:R-:W-:-:S13]  /*22ca0*/  LOP3.LUT P0, RZ, R18, 0x7f, RZ, 0xc0, !PT ;  /* 0x0000007f12ff7812 */ /* 0x002fda000780c0ff */
[----:B0-----:R-:W0:Y:S02]  /*22cb0*/  @!P0 LDC R14, c[0x0][0x500] ;  /* 0x00014000ff0e8b82 */ /* 0x001e240000000800 */
[----:B0-----:R0:W-:Y:S01]  /*22cc0*/  @!P0 SYNCS.ARRIVE.TRANS64 RZ, [R15+URZ], R14 ;  /* 0x0000000e0fff89a7 */ /* 0x0011e2000800003f */
[----:B------:R-:W-:-:S13]  /*22cd0*/  PLOP3.LUT P0, PT, PT, PT, UP0, 0x80, 0x0 ;  /* 0x000000000000781c */ /* 0x000fda0003f0f008 */
[----:B0-----:R-:W-:Y:S05]  /*22ce0*/  @P0 BRA `(.L_x_555) ;  /* 0x0000000000040947 */ /* 0x001fea0003800000 */
[----:B------:R-:W-:Y:S01]  /*22cf0*/  BPT.TRAP 0x1 ;  /* 0x000000040000795c */ /* 0x000fe20000300000 */
.L_x_555:
[----:B------:R-:W-:Y:S01]  /*22d00*/  R2UR UR33, R15 ;  /* 0x000000000f2172ca */ /* 0x000fe200000e0000 */
[C---:B------:R-:W-:Y:S01]  /*22d10*/  IMAD R15, R13.reuse, 0x8000, R10 ;  /* 0x000080000d0f7824 */ /* 0x040fe200078e020a */
[----:B------:R-:W-:Y:S01]  /*22d20*/  R2UR UR34, R12 ;  /* 0x000000000c2272ca */ /* 0x000fe200000e0000 */
[----:B------:R-:W-:Y:S01]  /*22d30*/  IMAD R14, R13, 0x10000, R8 ;  /* 0x000100000d0e7824 */ /* 0x000fe200078e0208 */
[----:B------:R-:W-:Y:S01]  /*22d40*/  R2UR UR36, R11 ;  /* 0x000000000b2472ca */ /* 0x000fe200000e0000 */
[----:B------:R-:W-:Y:S01]  /*22d50*/  VIADD R4, R4, 0xffffffff ;  /* 0xffffffff04047836 */ /* 0x000fe20000000000 */
[----:B------:R-:W-:Y:S01]  /*22d60*/  LEA R15, R15, R8, 0x1 ;  /* 0x000000080f0f7211 */ /* 0x000fe200078e08ff */
[----:B------:R-:W-:Y:S01]  /*22d70*/  UIADD3 UR14, UP0, UR40, 0xf0, URZ ;  /* 0x000000f0280e7890 */ /* 0x000fe2000ff1e03f */
[----:B------:R-:W-:Y:S01]  /*22d80*/  R2UR UR24, R14 ;  /* 0x000000000e1872ca */ /* 0x000fe200000e0000 */
[----:B------:R-:W-:Y:S01]  /*22d90*/  UIADD3 UR42, UP1, UR40, 0x1f0, URZ ;  /* 0x000001f0282a7890 */ /* 0x000fe2000ff3e03f */
[----:B------:R-:W-:Y:S01]  /*22da0*/  R2UR UR8, R15 ;  /* 0x000000000f0872ca */ /* 0x000fe200000e0000 */
[----:B------:R-:W-:Y:S01]  /*22db0*/  UIADD3.X UR15, URZ, UR41, URZ, UP0, !UPT ;  /* 0x000000293f0f7290 */ /* 0x000fe200087fe43f */
[----:B------:R-:W-:Y:S01]  /*22dc0*/  R2UR UR35, R2 ;  /* 0x00000000022372ca */ /* 0x000fe200000e0000 */
[----:B------:R-:W-:Y:S01]  /*22dd0*/  UIADD3.X UR43, URZ, UR41, URZ, UP1, !UPT ;  /* 0x000000293f2b7290 */ /* 0x000fe20008ffe43f */
[----:B------:R-:W-:Y:S01]  /*22de0*/  R2UR UR19, R5 ;  /* 0x00000000051372ca */ /* 0x000fe200000e0000 */
[----:B------:R-:W-:Y:S01]  /*22df0*/  UIADD3 UR26, UR34, 0x40, URZ ;  /* 0x00000040221a7890 */ /* 0x000fe2000fffe03f */
[----:B------:R-:W-:Y:S01]  /*22e00*/  ISETP.GT.AND P1, PT, R4, 0x1, PT ;  /* 0x000000010400780c */ /* 0x000fe20003f24270 */
[----:B------:R-:W-:Y:S01]  /*22e10*/  VIADD R13, R13, 0x1 ;  /* 0x000000010d0d7836 */ /* 0x000fe20000000000 */
[----:B------:R-:W-:Y:S01]  /*22e20*/  UMOV UR22, 0x0 ;  /* 0x0000000000167882 */ /* 0x000fe20000000000 */
[----:B------:R-:W-:Y:S01]  /*22e30*/  UMOV UR23, 0x10000000 ;  /* 0x1000000000177882 */ /* 0x000fe20000000000 */
[----:B------:R-:W-:Y:S01]  /*22e40*/  UMOV UR25, UR33 ;  /* 0x0000002100197c82 */ /* 0x000fe20008000000 */
[----:B------:R-:W-:Y:S01]  /*22e50*/  UIADD3 UR32, UR24, 0x100, URZ ;  /* 0x0000010018207890 */ /* 0x000fe2000fffe03f */
[C---:B------:R-:W-:Y:S01]  /*22e60*/  ISETP.NE.AND P0, PT, R13.reuse, 0x5, PT ;  /* 0x000000050d00780c */ /* 0x040fe20003f05270 */
[----:B------:R-:W-:Y:S01]  /*22e70*/  UIADD3 UR24, UR24, 0x8100, URZ ;  /* 0x0000810018187890 */ /* 0x000fe2000fffe03f */
[----:B------:R-:W-:Y:S01]  /*22e80*/  IADD3 R12, R12, 0x80, RZ ;  /* 0x000000800c0c7810 */ /* 0x000fe20007ffe0ff */
[----:B------:R-:W-:Y:S01]  /*22e90*/  UIADD3 UR16, UR8, 0x50100, URZ ;  /* 0x0005010008107890 */ /* 0x000fe2000fffe03f */
[----:B------:R-:W-:Y:S01]  /*22ea0*/  SEL R8, RZ, 0x1, P0 ;  /* 0x00000001ff087807 */ /* 0x000fe20000000000 */
[----:B------:R-:W-:Y:S01]  /*22eb0*/  UIADD3 UR8, UR8, 0x58100, URZ ;  /* 0x0005810008087890 */ /* 0x000fe2000fffe03f */
[----:B------:R-:W-:Y:S01]  /*22ec0*/  SEL R13, R13, RZ, P0 ;  /* 0x000000ff0d0d7207 */ /* 0x000fe20000000000 */
[----:B------:R-:W-:Y:S01]  /*22ed0*/  UMOV UR28, UR36 ;  /* 0x00000024001c7c82 */ /* 0x000fe20008000000 */
[----:B------:R-:W-:Y:S01]  /*22ee0*/  UMOV UR27, UR35 ;  /* 0x00000023001b7c82 */ /* 0x000fe20008000000 */
[----:B------:R-:W-:Y:S01]  /*22ef0*/  UMOV UR21, 0x30000 ;  /* 0x0003000000157882 */ /* 0x000fe20000000000 */
[----:B------:R-:W-:Y:S01]  /*22f00*/  UMOV UR17, UR33 ;  /* 0x0000002100117c82 */ /* 0x000fe20008000000 */
[----:B------:R-:W-:Y:S01]  /*22f10*/  UMOV UR18, UR34 ;  /* 0x0000002200127c82 */ /* 0x000fe20008000000 */
[----:B------:R-:W-:Y:S01]  /*22f20*/  UMOV UR20, UR36 ;  /* 0x0000002400147c82 */ /* 0x000fe20008000000 */
[----:B------:R0:W-:Y:S01]  /*22f30*/  UTMALDG.3D [UR32], [UR14], desc[UR22] ;  /* 0x000016200e0075b4 */ /* 0x0001e20008011000 */
[----:B------:R-:W-:Y:S01]  /*22f40*/  UMOV UR9, UR33 ;  /* 0x0000002100097c82 */ /* 0x000fe20008000000 */
[----:B------:R-:W-:Y:S01]  /*22f50*/  UMOV UR11, UR19 ;  /* 0x00000013000b7c82 */ /* 0x000fe20008000000 */
[----:B------:R-:W-:Y:S01]  /*22f60*/  UMOV UR12, UR36 ;  /* 0x00000024000c7c82 */ /* 0x000fe20008000000 */
[----:B------:R-:W-:Y:S01]  /*22f70*/  UMOV UR10, UR26 ;  /* 0x0000001a000a7c82 */ /* 0x000fe20008000000 */
[----:B------:R-:W-:Y:S01]  /*22f80*/  LOP3.LUT R3, R3, R8, RZ, 0x3c, !PT ;  /* 0x0000000803037212 */ /* 0x000fe200078e3cff */
[----:B------:R0:W-:Y:S01]  /*22f90*/  UTMALDG.3D [UR24], [UR14], desc[UR22] ;  /* 0x000016180e0075b4 */ /* 0x0001e20008011000 */
[----:B------:R0:W-:Y:S01]  /*22fa0*/  UTMALDG.3D.MULTICAST [UR16], [UR42], UR21, desc[UR22] ;  /* 0x000016102a0073b4 */ /* 0x0001e20008011815 */
[----:B------:R0:W-:Y:S02]  /*22fb0*/  UTMALDG.3D.MULTICAST [UR8], [UR42], UR21, desc[UR22] ;  /* 0x000016082a0073b4 */ /* 0x0001e40008011815 */
[----:B0-----:R-:W-:Y:S05]  /*22fc0*/  @P1 BRA `(.L_x_556) ;  /* 0xfffffffc000c1947 */ /* 0x001fea000383ffff */
.L_x_553:
[----:B------:R-:W-:Y:S05]  /*22fd0*/  BSYNC B1 ;  /* 0x0000000000017941 */ /* 0x000fea0003800000 */
.L_x_552:
[----:B------:R-:W2:Y:S01]  /*22fe0*/  LDL.LU R15, [R1+0x200] ;  /* 0x00020000010f7983 */ /* 0x000ea20000300800 */
[----:B------:R-:W-:Y:S01]  /*22ff0*/  LOP3.LUT P0, RZ, R9, 0xff, RZ, 0xc0, !PT ;  /* 0x000000ff09ff7812 */ /* 0x000fe2000780c0ff */
[C---:B------:R-:W-:Y:S01]  /*23000*/  IMAD.IADD R4, R0.reuse, 0x1, R7 ;  /* 0x0000000100047824 */ /* 0x040fe200078e0207 */
[----:B------:R-:W-:Y:S01]  /*23010*/  ULDC.64 UR8, c[0x0][0x650] ;  /* 0x0001940000087ab9 */ /* 0x000fe20000000a00 */
[----:B------:R-:W3:Y:S01]  /*23020*/  LDL.LU R14, [R1+0x204] ;  /* 0x00020400010e7983 */ /* 0x000ee20000300800 */
[----:B------:R-:W-:Y:S01]  /*23030*/  ISETP.GE.U32.AND P1, PT, R0, 0x5, PT ;  /* 0x000000050000780c */ /* 0x000fe20003f26070 */
[----:B------:R-:W-:Y:S01]  /*23040*/  BSSY B1, `(.L_x_557) ;  /* 0x0000072000017945 */ /* 0x000fe20003800000 */
[----:B------:R-:W-:Y:S01]  /*23050*/  IMAD.MOV.U32 R11, RZ, RZ, -0x1 ;  /* 0xffffffffff0b7424 */ /* 0x000fe200078e00ff */
[----:B------:R-:W-:-:S06]  /*23060*/  PRMT R9, RZ, 0x7610, R9 ;  /* 0x00007610ff097816 */ /* 0x000fcc0000000009 */
[----:B------:R-:W0:Y:S01]  /*23070*/  @P0 S2R R3, SR_CgaCtaId ;  /* 0x0000000000030919 */ /* 0x000e220000008800 */
[----:B------:R-:W-:-:S04]  /*23080*/  @P0 MOV R2, 0x400 ;  /* 0x0000040000020802 */ /* 0x000fc80000000f00 */
[----:B0-----:R-:W-:-:S04]  /*23090*/  @P0 LEA R2, R3, R2, 0x18 ;  /* 0x0000000203020211 */ /* 0x001fc800078ec0ff */
[----:B------:R0:W-:Y:S01]  /*230a0*/  @P0 SYNCS.ARRIVE.TRANS64.A1T0 RZ, [R2+URZ+0x68], RZ ;  /* 0x000068ff02ff09a7 */ /* 0x0001e2000810003f */
[----:B------:R-:W-:-:S04]  /*230b0*/  ISETP.GT.U32.AND P0, PT, R4, 0x4, PT ;  /* 0x000000040400780c */ /* 0x000fc80003f04070 */
[----:B------:R-:W-:Y:S01]  /*230c0*/  ISETP.LT.U32.AND P0, PT, R0, 0x5, P0 ;  /* 0x000000050000780c */ /* 0x000fe20000701070 */
[----:B0-----:R-:W-:-:S04]  /*230d0*/  IMAD.WIDE.U32 R2, R4, -0x33333333, RZ ;  /* 0xcccccccd04027825 */ /* 0x001fc800078e00ff */
[----:B------:R-:W-:Y:S01]  /*230e0*/  IMAD.MOV.U32 R2, RZ, RZ, -0x1 ;  /* 0xffffffffff027424 */ /* 0x000fe200078e00ff */
[----:B------:R-:W-:Y:S02]  /*230f0*/  SHF.R.U32.HI R5, RZ, 0x2, R3 ;  /* 0x00000002ff057819 */ /* 0x000fe40000011603 */
[----:B------:R-:W-:-:S03]  /*23100*/  SEL R3, RZ, 0x1, !P0 ;  /* 0x00000001ff037807 */ /* 0x000fc60004000000 */
[--C-:B------:R-:W-:Y:S01]  /*23110*/  IMAD R7, R5, -0x5, R4.reuse ;  /* 0xfffffffb05077824 */ /* 0x100fe200078e0204 */
[----:B------:R-:W-:Y:S02]  /*23120*/  LOP3.LUT R6, R6, R3, RZ, 0x3c, !PT ;  /* 0x0000000306067212 */ /* 0x000fe400078e3cff */
[----:B------:R-:W-:Y:S02]  /*23130*/  MOV R3, 0xffffffff ;  /* 0xffffffff00037802 */ /* 0x000fe40000000f00 */
[----:B------:R-:W-:Y:S02]  /*23140*/  @P1 LOP3.LUT R6, R6, 0x1, R5, 0x78, !PT ;  /* 0x0000000106061812 */ /* 0x000fe400078e7805 */
[----:B------:R-:W-:Y:S02]  /*23150*/  PRMT R4, RZ, 0x7610, R4 ;  /* 0x00007610ff047816 */ /* 0x000fe40000000004 */
[----:B---3--:R-:W-:-:S04]  /*23160*/  IADD3 R14, P0, R14, UR30, RZ ;  /* 0x0000001e0e0e7c10 */ /* 0x008fc8000ff1e0ff */
[----:B--2---:R-:W-:Y:S01]  /*23170*/  IADD3.X R15, R15, UR7, RZ, P0, !PT ;  /* 0x000000070f0f7c10 */ /* 0x004fe200087fe4ff */
[----:B------:R0:W-:Y:S01]  /*23180*/  STL [R1+0x204], R14 ;  /* 0x0002040e01007387 */ /* 0x0001e20000100800 */
[----:B------:R-:W-:-:S03]  /*23190*/  ISETP.GE.U32.AND P0, PT, R14, UR8, PT ;  /* 0x000000080e007c0c */ /* 0x000fc6000bf06070 */
[----:B------:R0:W-:Y:S01]  /*231a0*/  STL [R1+0x200], R15 ;  /* 0x0002000f01007387 */ /* 0x0001e20000100800 */
[----:B------:R-:W-:-:S13]  /*231b0*/  ISETP.GE.U32.AND.EX P0, PT, R15, UR9, PT, P0 ;  /* 0x000000090f007c0c */ /* 0x000fda000bf06100 */
[----:B0-----:R-:W-:Y:S05]  /*231c0*/  @P0 BRA `(.L_x_558) ;  /* 0x0000000400640947 */ /* 0x001fea0003800000 */
[----:B------:R-:W0:Y:S01]  /*231d0*/  S2R R8, SR_CTAID.X ;  /* 0x0000000000087919 */ /* 0x000e220000002500 */
[----:B------:R-:W-:Y:S01]  /*231e0*/  ULDC UR8, c[0x0][0x150] ;  /* 0x0000540000087ab9 */ /* 0x000fe20000000800 */
[----:B------:R-:W1:Y:S01]  /*231f0*/  LDC R5, c[0x0][0x144] ;  /* 0x00005100ff057b82 */ /* 0x000e620000000800 */
[----:B------:R-:W-:Y:S01]  /*23200*/  UISETP.NE.AND UP0, UPT, UR39, URZ, UPT ;  /* 0x0000003f2700728c */ /* 0x000fe2000bf05270 */
[----:B------:R-:W2:Y:S01]  /*23210*/  S2R R2, SR_CTAID.Y ;  /* 0x0000000000027919 */ /* 0x000ea20000002600 */
[----:B------:R-:W-:-:S04]  /*23220*/  ULDC UR11, c[0x0][0x630] ;  /* 0x00018c00000b7ab9 */ /* 0x000fc80000000800 */
[----:B------:R-:W-:Y:S01]  /*23230*/  PLOP3.LUT P0, PT, PT, PT, UP0, 0x80, 0x0 ;  /* 0x000000000000781c */ /* 0x000fe20003f0f008 */
[----:B------:R-:W3:Y:S01]  /*23240*/  LDC R13, c[0x0][0x148] ;  /* 0x00005200ff0d7b82 */ /* 0x000ee20000000800 */
[----:B0-----:R-:W-:Y:S02]  /*23250*/  I2FP.F32.U32 R3, R8 ;  /* 0x0000000800037245 */ /* 0x001fe40000201000 */
[----:B--2---:R-:W-:-:S03]  /*23260*/  I2FP.F32.U32 R4, R2 ;  /* 0x0000000200047245 */ /* 0x004fc60000201000 */
[----:B------:R-:W-:Y:S01]  /*23270*/  FMUL R3, R3, UR8 ;  /* 0x0000000803037c20 */ /* 0x000fe20008400000 */
[----:B------:R-:W-:Y:S02]  /*23280*/  ULDC UR8, c[0x0][0x154] ;  /* 0x0000550000087ab9 */ /* 0x000fe40000000800 */
[----:B------:R-:W-:Y:S01]  /*23290*/  FMUL R11, R4, UR8 ;  /* 0x00000008040b7c20 */ /* 0x000fe20008400000 */
[----:B------:R-:W-:Y:S02]  /*232a0*/  ULDC.64 UR8, c[0x0][0x628] ;  /* 0x00018a0000087ab9 */ /* 0x000fe40000000a00 */
[----:B------:R-:W0:Y:S08]  /*232b0*/  F2I.U32.TRUNC.NTZ R3, R3 ;  /* 0x0000000300037305 */ /* 0x000e30000020f000 */
[----:B------:R-:W2:Y:S01]  /*232c0*/  F2I.U32.TRUNC.NTZ R11, R11 ;  /* 0x0000000b000b7305 */ /* 0x000ea2000020f000 */
[----:B0-----:R-:W-:-:S02]  /*232d0*/  IMAD.MOV R4, RZ, RZ, -R3 ;  /* 0x000000ffff047224 */ /* 0x001fc400078e0a03 */
[----:B------:R-:W-:Y:S02]  /*232e0*/  IMAD.MOV.U32 R3, RZ, RZ, R15 ;  /* 0x000000ffff037224 */ /* 0x000fe400078e000f */
[----:B-1----:R-:W-:Y:S01]  /*232f0*/  IMAD R8, R5, R4, R8 ;  /* 0x0000000405087224 */ /* 0x002fe200078e0208 */
[----:B--2---:R-:W-:-:S05]  /*23300*/  IADD3 R4, -R11, RZ, RZ ;  /* 0x000000ff0b047210 */ /* 0x004fca0007ffe1ff */
[----:B---3--:R-:W-:Y:S01]  /*23310*/  @P0 IMAD R8, R13, R4, R2 ;  /* 0x000000040d080224 */ /* 0x008fe200078e0202 */
[----:B------:R-:W-:Y:S01]  /*23320*/  ISETP.NE.U32.AND P0, PT, RZ, UR8, PT ;  /* 0x00000008ff007c0c */ /* 0x000fe2000bf05070 */
[----:B------:R-:W-:-:S03]  /*23330*/  IMAD.MOV.U32 R2, RZ, RZ, R14 ;  /* 0x000000ffff027224 */ /* 0x000fc600078e000e */
[----:B------:R-:W-:-:S13]  /*23340*/  ISETP.NE.AND.EX P0, PT, RZ, UR9, PT, P0 ;  /* 0x00000009ff007c0c */ /* 0x000fda000bf05300 */
[----:B------:R-:W-:Y:S05]  /*23350*/  @!P0 BRA `(.L_x_559) ;  /* 0x0000000000288947 */ /* 0x000fea0003800000 */
[----:B------:R-:W-:Y:S02]  /*23360*/  ULDC UR10, c[0x0][0x634] ;  /* 0x00018d00000a7ab9 */ /* 0x000fe40000000800 */
[----:B------:R-:W-:-:S04]  /*23370*/  IADD3 R3, P0, R14, UR10, RZ ;  /* 0x0000000a0e037c10 */ /* 0x000fc8000ff1e0ff */
[----:B------:R-:W-:-:S05]  /*23380*/  IADD3.X R11, RZ, R15, RZ, P0, !PT ;  /* 0x0000000fff0b7210 */ /* 0x000fca00007fe4ff */
[----:B------:R-:W-:-:S04]  /*23390*/  IMAD.WIDE.U32 R4, R11, UR8, RZ ;  /* 0x000000080b047c25 */ /* 0x000fc8000f8e00ff */
[----:B------:R-:W-:-:S04]  /*233a0*/  IMAD.WIDE.U32 R4, P0, R3, UR9, R4 ;  /* 0x0000000903047c25 */ /* 0x000fc8000f800004 */
[----:B------:R-:W-:-:S04]  /*233b0*/  IMAD.WIDE.U32 R2, R3, UR8, RZ ;  /* 0x0000000803027c25 */ /* 0x000fc8000f8e00ff */
[----:B------:R-:W-:Y:S01]  /*233c0*/  IMAD.MOV.U32 R2, RZ, RZ, R5 ;  /* 0x000000ffff027224 */ /* 0x000fe200078e0005 */
[----:B------:R-:W-:Y:S01]  /*233d0*/  IADD3 RZ, P1, R3, R4, RZ ;  /* 0x0000000403ff7210 */ /* 0x000fe20007f3e0ff */
[----:B------:R-:W-:-:S04]  /*233e0*/  IMAD.X R3, RZ, RZ, RZ, P0 ;  /* 0x000000ffff037224 */ /* 0x000fc800000e06ff */
[----:B------:R-:W-:-:S08]  /*233f0*/  IMAD.WIDE.U32.X R2, R11, UR9, R2, P1 ;  /* 0x000000090b027c25 */ /* 0x000fd000088e0402 */
.L_x_559:
[--C-:B------:R-:W-:Y:S01]  /*23400*/  SHF.R.U64 R11, R2, UR11, R3.reuse ;  /* 0x0000000b020b7c19 */ /* 0x100fe20008001203 */
[----:B------:R-:W-:Y:S01]  /*23410*/  ULDC.64 UR8, c[0x0][0x620] ;  /* 0x0001880000087ab9 */ /* 0x000fe20000000a00 */
[----:B------:R-:W-:Y:S01]  /*23420*/  SHF.R.U32.HI R2, RZ, UR11, R3 ;  /* 0x0000000bff027c19 */ /* 0x000fe20008011603 */
[----:B------:R-:W-:Y:S01]  /*23430*/  IMAD.MOV.U32 R3, RZ, RZ, R15 ;  /* 0x000000ffff037224 */ /* 0x000fe200078e000f */
[----:B------:R-:W-:Y:S01]  /*23440*/  IADD3 R13, P0, RZ, -R11, RZ ;  /* 0x8000000bff0d7210 */ /* 0x000fe20007f1e0ff */
[----:B------:R-:W-:-:S03]  /*23450*/  ULDC.64 UR10, c[0x0][0x640] ;  /* 0x00019000000a7ab9 */ /* 0x000fc60000000a00 */
[----:B------:R-:W-:Y:S02]  /*23460*/  IADD3.X R2, RZ, ~R2, RZ, P0, !PT ;  /* 0x80000002ff027210 */ /* 0x000fe400007fe4ff */
[----:B------:R-:W-:-:S03]  /*23470*/  ISETP.NE.U32.AND P0, PT, RZ, UR10, PT ;  /* 0x0000000aff007c0c */ /* 0x000fc6000bf05070 */
[----:B------:R-:W-:Y:S01]  /*23480*/  IMAD R2, R2, UR8, RZ ;  /* 0x0000000802027c24 */ /* 0x000fe2000f8e02ff */
[----:B------:R-:W-:-:S03]  /*23490*/  ISETP.NE.AND.EX P0, PT, RZ, UR11, PT, P0 ;  /* 0x0000000bff007c0c */ /* 0x000fc6000bf05300 */
[----:B------:R-:W-:Y:S02]  /*234a0*/  IMAD R5, R13, UR9, R2 ;  /* 0x000000090d057c24 */ /* 0x000fe4000f8e0202 */
[----:B------:R-:W-:-:S04]  /*234b0*/  IMAD.MOV.U32 R2, RZ, RZ, R14 ;  /* 0x000000ffff027224 */ /* 0x000fc800078e000e */
[----:B------:R-:W-:Y:S01]  /*234c0*/  IMAD.WIDE.U32 R2, R13, UR8, R2 ;  /* 0x000000080d027c25 */ /* 0x000fe2000f8e0002 */
[----:B------:R-:W-:-:S04]  /*234d0*/  ULDC UR8, c[0x0][0x618] ;  /* 0x0001860000087ab9 */ /* 0x000fc80000000800 */
[----:B------:R-:W-:-:S04]  /*234e0*/  IADD3 R3, R3, R5, RZ ;  /* 0x0000000503037210 */ /* 0x000fc80007ffe0ff */
[--C-:B------:R-:W-:Y:S02]  /*234f0*/  SHF.R.U64 R12, R2, UR8, R3.reuse ;  /* 0x00000008020c7c19 */ /* 0x100fe40008001203 */
[----:B------:R-:W-:Y:S01]  /*23500*/  SHF.R.U32.HI R3, RZ, UR8, R3 ;  /* 0x00000008ff037c19 */ /* 0x000fe20008011603 */
[----:B------:R-:W-:-:S03]  /*23510*/  ULDC UR8, c[0x0][0x608] ;  /* 0x0001820000087ab9 */ /* 0x000fc60000000800 */
[--C-:B------:R-:W-:Y:S02]  /*23520*/  SHF.R.U64 R13, R12, UR8, R3.reuse ;  /* 0x000000080c0d7c19 */ /* 0x100fe40008001203 */
[----:B------:R-:W-:Y:S01]  /*23530*/  SHF.R.U32.HI R2, RZ, UR8, R3 ;  /* 0x00000008ff027c19 */ /* 0x000fe20008011603 */
[----:B------:R-:W-:-:S03]  /*23540*/  ULDC UR8, c[0x0][0x658] ;  /* 0x0001960000087ab9 */ /* 0x000fc60000000800 */
[--C-:B------:R-:W-:Y:S02]  /*23550*/  SHF.R.U64 R14, R13, UR8, R2.reuse ;  /* 0x000000080d0e7c19 */ /* 0x100fe40008001202 */
[----:B------:R-:W-:-:S03]  /*23560*/  SHF.R.U32.HI R15, RZ, UR8, R2 ;  /* 0x00000008ff0f7c19 */ /* 0x000fc60008011602 */
[----:B------:R-:W-:Y:S02]  /*23570*/  IMAD.MOV.U32 R2, RZ, RZ, R14 ;  /* 0x000000ffff027224 */ /* 0x000fe400078e000e */
[----:B------:R-:W-:Y:S01]  /*23580*/  IMAD.MOV.U32 R3, RZ, RZ, R15 ;  /* 0x000000ffff037224 */ /* 0x000fe200078e000f */
[----:B------:R-:W-:Y:S06]  /*23590*/  @!P0 BRA `(.L_x_560) ;  /* 0x0000000000288947 */ /* 0x000fec0003800000 */
        /* <DEDUP_REMOVED lines=10> */
.L_x_560:
[----:B------:R-:W-:Y:S01]  /*23640*/  ULDC UR8, c[0x0][0x648] ;  /* 0x0001920000087ab9 */ /* 0x000fe20000000800 */
[----:B------:R-:W-:Y:S01]  /*23650*/  LOP3.LUT R13, R13, UR6, RZ, 0xc0, !PT ;  /* 0x000000060d0d7c12 */ /* 0x000fe2000f8ec0ff */
[----:B------:R-:W-:Y:S01]  /*23660*/  UISETP.NE.AND UP0, UPT, UR39, URZ, UPT ;  /* 0x0000003f2700728c */ /* 0x000fe2000bf05270 */
[----:B------:R-:W-:Y:S01]  /*23670*/  SHF.R.U64 R2, R2, UR8, R3 ;  /* 0x0000000802027c19 */ /* 0x000fe20008001203 */
[----:B------:R-:W-:Y:S01]  /*23680*/  ULDC UR8, c[0x0][0x638] ;  /* 0x00018e0000087ab9 */ /* 0x000fe20000000800 */
[----:B------:R-:W-:Y:S01]  /*23690*/  LOP3.LUT R5, R12, UR4, RZ, 0xc0, !PT ;  /* 0x000000040c057c12 */ /* 0x000fe2000f8ec0ff */
[----:B------:R-:W-:Y:S01]  /*236a0*/  IMAD.MOV.U32 R4, RZ, RZ, 0x1 ;  /* 0x00000001ff047424 */ /* 0x000fe200078e00ff */
[C---:B------:R-:W-:Y:S01]  /*236b0*/  IADD3 R3, -R2.reuse, RZ, RZ ;  /* 0x000000ff02037210 */ /* 0x040fe20007ffe1ff */
[----:B------:R-:W-:Y:S01]  /*236c0*/  IMAD R13, R2, UR5, R13 ;  /* 0x00000005020d7c24 */ /* 0x000fe2000f8e020d */
[----:B------:R-:W-:Y:S02]  /*236d0*/  PLOP3.LUT P0, PT, PT, PT, UP0, 0x40, 0x0 ;  /* 0x000000000000781c */ /* 0x000fe40003f0e808 */
[----:B------:R-:W-:Y:S01]  /*236e0*/  PLOP3.LUT P1, PT, PT, PT, UP0, 0x40, 0x0 ;  /* 0x000000000000781c */ /* 0x000fe20003f2e808 */
[----:B------:R-:W-:Y:S01]  /*236f0*/  IMAD R14, R3, UR8, R14 ;  /* 0x00000008030e7c24 */ /* 0x000fe2000f8e020e */
[----:B------:R-:W-:-:S02]  /*23700*/  ULDC UR8, c[0x0][0x610] ;  /* 0x0001840000087ab9 */ /* 0x000fc40000000800 */
[----:B------:R-:W-:Y:S01]  /*23710*/  IMAD R8, R13, UR8, R8 ;  /* 0x000000080d087c24 */ /* 0x000fe2000f8e0208 */
[----:B------:R-:W-:Y:S02]  /*23720*/  ULDC UR8, c[0x0][0x600] ;  /* 0x0001800000087ab9 */ /* 0x000fe40000000800 */
[----:B------:R-:W-:-:S05]  /*23730*/  IMAD R5, R14, UR8, R5 ;  /* 0x000000080e057c24 */ /* 0x000fca000f8e0205 */
[----:B------:R-:W-:Y:S02]  /*23740*/  SEL R3, R5, R8, P0 ;  /* 0x0000000805037207 */ /* 0x000fe40000000000 */
[----:B------:R-:W-:-:S07]  /*23750*/  SEL R2, R8, R5, P1 ;  /* 0x0000000508027207 */ /* 0x000fce0000800000 */
.L_x_558:
[----:B------:R-:W-:Y:S05]  /*23760*/  BSYNC B1 ;  /* 0x0000000000017941 */ /* 0x000fea0003800000 */
.L_x_557:
[----:B------:R-:W-:-:S13]  /*23770*/  LOP3.LUT P0, RZ, R4, 0xff, RZ, 0xc0, !PT ;  /* 0x000000ff04ff7812 */ /* 0x000fda000780c0ff */
[----:B------:R-:W-:Y:S05]  /*23780*/  @P0 BRA `(.L_x_561) ;  /* 0xfffffff000e80947 */ /* 0x000fea000383ffff */
[----:B------:R-:W-:Y:S05]  /*23790*/  BSYNC B0 ;  /* 0x0000000000007941 */ /* 0x000fea0003800000 */
.L_x_550:
[----:B------:R-:W-:-:S03]  /*237a0*/  UMOV UR8, 0xffffffff ;  /* 0xffffffff00087882 */ /* 0x000fc60000000000 */
[----:B------:R-:W-:Y:S05]  /*237b0*/  BRA.DIV UR8, `(.L_x_562) ;  /* 0x00000006083c7947 */ /* 0x000fea000b800000 */
[----:B------:R-:W-:-:S13]  /*237c0*/  ELECT P6, URZ, PT ;  /* 0x00000000003f782f */ /* 0x000fda00038c0000 */
.L_x_577:
[----:B------:R-:W-:Y:S04]  /*237d0*/  BSSY B0, `(.L_x_563) ;  /* 0x0000035000007945 */ /* 0x000fe80003800000 */
[----:B------:R-:W-:Y:S05]  /*237e0*/  @!P6 BRA `(.L_x_564) ;  /* 0x0000000000cce947 */ /* 0x000fea0003800000 */
[----:B------:R-:W-:-:S04]  /*237f0*/  ULOP3.LUT UR8, UR38, 0x2, URZ, 0xfc, !UPT ;  /* 0x0000000226087892 */ /* 0x000fc8000f8efc3f */
[----:B------:R-:W-:-:S06]  /*23800*/  UISETP.NE.AND UP0, UPT, UR8, 0x3, UPT ;  /* 0x000000030800788c */ /* 0x000fcc000bf05270 */
[----:B------:R-:W-:-:S13]  /*23810*/  PLOP3.LUT P0, PT, PT, PT, UP0, 0x80, 0x0 ;  /* 0x000000000000781c */ /* 0x000fda0003f0f008 */
[----:B------:R-:W-:Y:S05]  /*23820*/  @!P0 BRA `(.L_x_565) ;  /* 0x0000000000048947 */ /* 0x000fea0003800000 */
[----:B------:R-:W-:Y:S01]  /*23830*/  BPT.TRAP 0x1 ;  /* 0x000000040000795c */ /* 0x000fe20000300000 */
.L_x_565:
[----:B------:R-:W0:Y:S01]  /*23840*/  S2R R3, SR_CgaCtaId ;  /* 0x0000000000037919 */ /* 0x000e220000008800 */
[----:B------:R-:W-:Y:S02]  /*23850*/  MOV R0, 0x400 ;  /* 0x0000040000007802 */ /* 0x000fe40000000f00 */
[----:B------:R-:W-:Y:S02]  /*23860*/  SHF.L.U32 R2, R6, 0x1f, RZ ;  /* 0x0000001f06027819 */ /* 0x000fe400000006ff */
[----:B0-----:R-:W-:-:S05]  /*23870*/  LEA R0, R3, R0, 0x18 ;  /* 0x0000000003007211 */ /* 0x001fca00078ec0ff */
[----:B------:R-:W-:-:S05]  /*23880*/  VIADD R0, R0, 0x28 ;  /* 0x0000002800007836 */ /* 0x000fca0000000000 */
[----:B------:R-:W-:-:S04]  /*23890*/  LEA R3, R7, R0, 0x3 ;  /* 0x0000000007037211 */ /* 0x000fc800078e18ff */
[----:B------:R-:W0:Y:S02]  /*238a0*/  SYNCS.PHASECHK.TRANS64.TRYWAIT P0, [R3+URZ], R2 ;  /* 0x00000002030075a7 */ /* 0x000e24000800017f */
[----:B0-----:R-:W-:Y:S05]  /*238b0*/  @!P0 BRA `(.L_x_566) ;  /* 0x00000004001c8947 */ /* 0x001fea0003800000 */
.L_x_578:
[----:B------:R-:W-:-:S05]  /*238c0*/  VIADD R7, R7, 0x1 ;  /* 0x0000000107077836 */ /* 0x000fca0000000000 */
[----:B------:R-:W-:-:S04]  /*238d0*/  ISETP.NE.AND P0, PT, R7, 0x5, PT ;  /* 0x000000050700780c */ /* 0x000fc80003f05270 */
[----:B0-----:R-:W-:Y:S02]  /*238e0*/  SEL R3, RZ, 0x1, P0 ;  /* 0x00000001ff037807 */ /* 0x001fe40000000000 */
[----:B------:R-:W-:Y:S02]  /*238f0*/  SEL R7, R7, RZ, P0 ;  /* 0x000000ff07077207 */ /* 0x000fe40000000000 */
[----:B------:R-:W-:-:S03]  /*23900*/  LOP3.LUT R6, R6, R3, RZ, 0x3c, !PT ;  /* 0x0000000306067212 */ /* 0x000fc600078e3cff */
[----:B------:R-:W-:Y:S01]  /*23910*/  IMAD R3, R7, 0x8, R0 ;  /* 0x0000000807037824 */ /* 0x000fe200078e0200 */
[----:B------:R-:W-:-:S04]  /*23920*/  SHF.L.U32 R2, R6, 0x1f, RZ ;  /* 0x0000001f06027819 */ /* 0x000fc800000006ff */
[----:B------:R-:W0:Y:S02]  /*23930*/  SYNCS.PHASECHK.TRANS64.TRYWAIT P0, [R3+URZ], R2 ;  /* 0x00000002030075a7 */ /* 0x000e24000800017f */
[----:B0-----:R-:W-:Y:S05]  /*23940*/  @!P0 BRA `(.L_x_567) ;  /* 0x00000004000c8947 */ /* 0x001fea0003800000 */
.L_x_579:
[----:B0-----:R-:W-:-:S04]  /*23950*/  IADD3 R2, R7, 0x1, RZ ;  /* 0x0000000107027810 */ /* 0x001fc80007ffe0ff */
[----:B------:R-:W-:-:S04]  /*23960*/  ISETP.NE.AND P0, PT, R2, 0x5, PT ;  /* 0x000000050200780c */ /* 0x000fc80003f05270 */
[----:B------:R-:W-:Y:S02]  /*23970*/  SEL R3, RZ, 0x1, P0 ;  /* 0x00000001ff037807 */ /* 0x000fe40000000000 */
[----:B------:R-:W-:Y:S02]  /*23980*/  SEL R5, R2, RZ, P0 ;  /* 0x000000ff02057207 */ /* 0x000fe40000000000 */
[----:B------:R-:W-:-:S03]  /*23990*/  LOP3.LUT R6, R6, R3, RZ, 0x3c, !PT ;  /* 0x0000000306067212 */ /* 0x000fc600078e3cff */
[----:B------:R-:W-:Y:S01]  /*239a0*/  IMAD R3, R5, 0x8, R0 ;  /* 0x0000000805037824 */ /* 0x000fe200078e0200 */
[----:B------:R-:W-:-:S04]  /*239b0*/  SHF.L.U32 R2, R6, 0x1f, RZ ;  /* 0x0000001f06027819 */ /* 0x000fc800000006ff */
[----:B------:R-:W0:Y:S02]  /*239c0*/  SYNCS.PHASECHK.TRANS64.TRYWAIT P0, [R3+URZ], R2 ;  /* 0x00000002030075a7 */ /* 0x000e24000800017f */
[----:B0-----:R-:W-:Y:S05]  /*239d0*/  @!P0 BRA `(.L_x_568) ;  /* 0x0000000000fc8947 */ /* 0x001fea0003800000 */
.L_x_580:
[----:B0-----:R-:W-:-:S05]  /*239e0*/  VIADD R2, R5, 0x1 ;  /* 0x0000000105027836 */ /* 0x001fca0000000000 */
[----:B------:R-:W-:-:S04]  /*239f0*/  ISETP.NE.AND P0, PT, R2, 0x5, PT ;  /* 0x000000050200780c */ /* 0x000fc80003f05270 */
[----:B------:R-:W-:Y:S02]  /*23a00*/  SEL R3, RZ, 0x1, P0 ;  /* 0x00000001ff037807 */ /* 0x000fe40000000000 */
[----:B------:R-:W-:Y:S02]  /*23a10*/  SEL R5, R2, RZ, P0 ;  /* 0x000000ff02057207 */ /* 0x000fe40000000000 */
[----:B------:R-:W-:Y:S02]  /*23a20*/  LOP3.LUT R7, R6, R3, RZ, 0x3c, !PT ;  /* 0x0000000306077212 */ /* 0x000fe400078e3cff */
[----:B------:R-:W-:Y:S02]  /*23a30*/  LEA R3, R5, R0, 0x3 ;  /* 0x0000000005037211 */ /* 0x000fe400078e18ff */
[----:B------:R-:W-:-:S04]  /*23a40*/  SHF.L.U32 R2, R7, 0x1f, RZ ;  /* 0x0000001f07027819 */ /* 0x000fc800000006ff */
[----:B------:R-:W0:Y:S02]  /*23a50*/  SYNCS.PHASECHK.TRANS64.TRYWAIT P0, [R3+URZ], R2 ;  /* 0x00000002030075a7 */ /* 0x000e24000800017f */
[----:B0-----:R-:W-:Y:S05]  /*23a60*/  @!P0 BRA `(.L_x_569) ;  /* 0x0000000000ec8947 */ /* 0x001fea0003800000 */
.L_x_581:
[----:B0-----:R-:W-:-:S05]  /*23a70*/  VIADD R2, R5, 0x1 ;  /* 0x0000000105027836 */ /* 0x001fca0000000000 */
[----:B------:R-:W-:-:S04]  /*23a80*/  ISETP.NE.AND P0, PT, R2, 0x5, PT ;  /* 0x000000050200780c */ /* 0x000fc80003f05270 */
[----:B------:R-:W-:Y:S02]  /*23a90*/  SEL R4, RZ, 0x1, P0 ;  /* 0x00000001ff047807 */ /* 0x000fe40000000000 */
[----:B------:R-:W-:Y:S02]  /*23aa0*/  SEL R3, R2, RZ, P0 ;  /* 0x000000ff02037207 */ /* 0x000fe40000000000 */
[----:B------:R-:W-:-:S03]  /*23ab0*/  LOP3.LUT R4, R7, R4, RZ, 0x3c, !PT ;  /* 0x0000000407047212 */ /* 0x000fc600078e3cff */
[----:B------:R-:W-:Y:S01]  /*23ac0*/  IMAD R3, R3, 0x8, R0 ;  /* 0x0000000803037824 */ /* 0x000fe200078e0200 */
[----:B------:R-:W-:-:S07]  /*23ad0*/  SHF.L.U32 R0, R4, 0x1f, RZ ;  /* 0x0000001f04007819 */ /* 0x000fce00000006ff */
.L_x_570:
[----:B0-----:R0:W1:Y:S02]  /*23ae0*/  SYNCS.PHASECHK.TRANS64.TRYWAIT P0, [R3+URZ], R0 ;  /* 0x00000000030075a7 */ /* 0x001064000800017f */
[----:B-1----:R-:W-:Y:S05]  /*23af0*/  @!P0 NANOSLEEP.SYNCS 0x989680 ;  /* 0x009896800000895d */ /* 0x002fea0003900000 */
[----:B------:R-:W1:Y:S02]  /*23b00*/  @!P0 SYNCS.PHASECHK.TRANS64 P0, [R3+URZ], R0 ;  /* 0x00000000030085a7 */ /* 0x000e64000800007f */
[----:B-1----:R-:W-:Y:S05]  /*23b10*/  @!P0 BRA `(.L_x_570) ;  /* 0xfffffffc00f08947 */ /* 0x002fea000383ffff */
.L_x_564:
[----:B------:R-:W-:Y:S05]  /*23b20*/  BSYNC B0 ;  /* 0x0000000000007941 */ /* 0x000fea0003800000 */
.L_x_563:
[----:B------:R-:W-:Y:S05]  /*23b30*/  EXIT ;  /* 0x000000000000794d */ /* 0x000fea0003800000 */
.L_x_21:
[----:B-1----:R1:W2:Y:S02]  /*23b40*/  SYNCS.PHASECHK.TRANS64.TRYWAIT P1, [R4+URZ], R3 ;  /* 0x00000003040075a7 */ /* 0x0022a4000802017f */
[----:B--2---:R-:W-:Y:S05]  /*23b50*/  @!P1 NANOSLEEP.SYNCS 0x989680 ;  /* 0x009896800000995d */ /* 0x004fea0003900000 */
[----:B------:R-:W2:Y:S02]  /*23b60*/  @!P1 SYNCS.PHASECHK.TRANS64 P1, [R4+URZ], R3 ;  /* 0x00000003040095a7 */ /* 0x000ea4000802007f */
[----:B--2---:R-:W-:Y:S05]  /*23b70*/  @!P1 BRA `(.L_x_21) ;  /* 0xfffffffc00f09947 */ /* 0x004fea000383ffff */
[----:B------:R-:W-:Y:S05]  /*23b80*/  BRA `(.L_x_20) ;  /* 0xfffffdd800e47947 */ /* 0x000fea000383ffff */
.L_x_26:
[----:B-1----:R1:W2:Y:S02]  /*23b90*/  SYNCS.PHASECHK.TRANS64.TRYWAIT P1, [R3+URZ], R4 ;  /* 0x00000004030075a7 */ /* 0x0022a4000802017f */
[----:B--2---:R-:W-:Y:S05]  /*23ba0*/  @!P1 NANOSLEEP.SYNCS 0x989680 ;  /* 0x009896800000995d */ /* 0x004fea0003900000 */
[----:B------:R-:W2:Y:S02]  /*23bb0*/  @!P1 SYNCS.PHASECHK.TRANS64 P1, [R3+URZ], R4 ;  /* 0x00000004030095a7 */ /* 0x000ea4000802007f */
[----:B--2---:R-:W-:Y:S05]  /*23bc0*/  @!P1 BRA `(.L_x_26) ;  /* 0xfffffffc00f09947 */ /* 0x004fea000383ffff */
[----:B------:R-:W-:Y:S05]  /*23bd0*/  BRA `(.L_x_25) ;  /* 0xfffffe5000707947 */ /* 0x000fea000383ffff */
.L_x_551:
[----:B------:R-:W-:Y:S01]  /*23be0*/  BSSY B1, `(.L_x_571) ;  /* 0x0000006000017945 */ /* 0x000fe20003800000 */
[----:B------:R-:W-:-:S07]  /*23bf0*/  MOV R15, 0xffffffff ;  /* 0xffffffff000f7802 */ /* 0x000fce0000000f00 */
[----:B------:R-:W-:Y:S05]  /*23c00*/  WARPSYNC.COLLECTIVE R15, `(.L_x_572) ;  /* 0x000000000f0c7348 */ /* 0x000fea0003c00000 */
[----:B------:R-:W-:Y:S02]  /*23c10*/  ELECT P6, UR62, PT ;  /* 0x00000000003e782f */ /* 0x000fe400038c0000 */
[----:B------:R-:W-:Y:S01]  /*23c20*/  MOV R14, UR62 ;  /* 0x0000003e000e7c02 */ /* 0x000fe20008000f00 */
[----:B------:R-:W-:Y:S10]  /*23c30*/  ENDCOLLECTIVE ;  /* 0x000000000000791b */ /* 0x000ff40003800000 */
.L_x_572:
[----:B------:R-:W-:Y:S05]  /*23c40*/  BSYNC B1 ;  /* 0x0000000000017941 */ /* 0x000fea0003800000 */
.L_x_571:
[----:B------:R-:W-:Y:S05]  /*23c50*/  BRA `(.L_x_573) ;  /* 0xffffffec00c07947 */ /* 0x000fea000383ffff */
.L_x_554:
[----:B0-----:R0:W1:Y:S02]  /*23c60*/  SYNCS.PHASECHK.TRANS64.TRYWAIT P0, [R15+URZ+0x28], R14 ;  /* 0x0000280e0f0075a7 */ /* 0x001064000800017f */
[----:B-1----:R-:W-:Y:S05]  /*23c70*/  @!P0 NANOSLEEP.SYNCS 0x989680 ;  /* 0x009896800000895d */ /* 0x002fea0003900000 */
[----:B------:R-:W1:Y:S02]  /*23c80*/  @!P0 SYNCS.PHASECHK.TRANS64 P0, [R15+URZ+0x28], R14 ;  /* 0x0000280e0f0085a7 */ /* 0x000e64000800007f */
[----:B-1----:R-:W-:Y:S05]  /*23c90*/  @!P0 BRA `(.L_x_554) ;  /* 0xfffffffc00f08947 */ /* 0x002fea000383ffff */
[----:B------:R-:W-:Y:S05]  /*23ca0*/  BRA `(.L_x_574) ;  /* 0xffffffec00f07947 */ /* 0x000fea000383ffff */
.L_x_562:
[----:B------:R-:W-:Y:S01]  /*23cb0*/  BSSY B0, `(.L_x_575) ;  /* 0x0000006000007945 */ /* 0x000fe20003800000 */
[----:B------:R-:W-:-:S07]  /*23cc0*/  IMAD.MOV.U32 R15, RZ, RZ, -0x1 ;  /* 0xffffffffff0f7424 */ /* 0x000fce00078e00ff */
[----:B------:R-:W-:Y:S05]  /*23cd0*/  WARPSYNC.COLLECTIVE R15, `(.L_x_576) ;  /* 0x000000000f0c7348 */ /* 0x000fea0003c00000 */
[----:B------:R-:W-:Y:S02]  /*23ce0*/  ELECT P6, UR62, PT ;  /* 0x00000000003e782f */ /* 0x000fe400038c0000 */
[----:B------:R-:W-:Y:S01]  /*23cf0*/  MOV R14, UR62 ;  /* 0x0000003e000e7c02 */ /* 0x000fe20008000f00 */
[----:B------:R-:W-:Y:S10]  /*23d00*/  ENDCOLLECTIVE ;  /* 0x000000000000791b */ /* 0x000ff40003800000 */
.L_x_576:
[----:B------:R-:W-:Y:S05]  /*23d10*/  BSYNC B0 ;  /* 0x0000000000007941 */ /* 0x000fea0003800000 */
.L_x_575:
[----:B------:R-:W-:Y:S05]  /*23d20*/  BRA `(.L_x_577) ;  /* 0xfffffff800a87947 */ /* 0x000fea000383ffff */
.L_x_566:
[----:B0-----:R0:W1:Y:S02]  /*23d30*/  SYNCS.PHASECHK.TRANS64.TRYWAIT P0, [R3+URZ], R2 ;  /* 0x00000002030075a7 */ /* 0x001064000800017f */
[----:B-1----:R-:W-:Y:S05]  /*23d40*/  @!P0 NANOSLEEP.SYNCS 0x989680 ;  /* 0x009896800000895d */ /* 0x002fea0003900000 */
[----:B------:R-:W1:Y:S02]  /*23d50*/  @!P0 SYNCS.PHASECHK.TRANS64 P0, [R3+URZ], R2 ;  /* 0x00000002030085a7 */ /* 0x000e64000800007f */
[----:B-1----:R-:W-:Y:S05]  /*23d60*/  @!P0 BRA `(.L_x_566) ;  /* 0xfffffffc00f08947 */ /* 0x002fea000383ffff */
[----:B------:R-:W-:Y:S05]  /*23d70*/  BRA `(.L_x_578) ;  /* 0xfffffff800d07947 */ /* 0x000fea000383ffff */
.L_x_567:
[----:B0-----:R0:W1:Y:S02]  /*23d80*/  SYNCS.PHASECHK.TRANS64.TRYWAIT P0, [R3+URZ], R2 ;  /* 0x00000002030075a7 */ /* 0x001064000800017f */
[----:B-1----:R-:W-:Y:S05]  /*23d90*/  @!P0 NANOSLEEP.SYNCS 0x989680 ;  /* 0x009896800000895d */ /* 0x002fea0003900000 */
[----:B------:R-:W1:Y:S02]  /*23da0*/  @!P0 SYNCS.PHASECHK.TRANS64 P0, [R3+URZ], R2 ;  /* 0x00000002030085a7 */ /* 0x000e64000800007f */
[----:B-1----:R-:W-:Y:S05]  /*23db0*/  @!P0 BRA `(.L_x_567) ;  /* 0xfffffffc00f08947 */ /* 0x002fea000383ffff */
[----:B------:R-:W-:Y:S05]  /*23dc0*/  BRA `(.L_x_579) ;  /* 0xfffffff800e07947 */ /* 0x000fea000383ffff */
.L_x_568:
[----:B0-----:R0:W1:Y:S02]  /*23dd0*/  SYNCS.PHASECHK.TRANS64.TRYWAIT P0, [R3+URZ], R2 ;  /* 0x00000002030075a7 */ /* 0x001064000800017f */
[----:B-1----:R-:W-:Y:S05]  /*23de0*/  @!P0 NANOSLEEP.SYNCS 0x989680 ;  /* 0x009896800000895d */ /* 0x002fea0003900000 */
[----:B------:R-:W1:Y:S02]  /*23df0*/  @!P0 SYNCS.PHASECHK.TRANS64 P0, [R3+URZ], R2 ;  /* 0x00000002030085a7 */ /* 0x000e64000800007f */
[----:B-1----:R-:W-:Y:S05]  /*23e00*/  @!P0 BRA `(.L_x_568) ;  /* 0xfffffffc00f08947 */ /* 0x002fea000383ffff */
[----:B------:R-:W-:Y:S05]  /*23e10*/  BRA `(.L_x_580) ;  /* 0xfffffff800f07947 */ /* 0x000fea000383ffff */
.L_x_569:
[----:B0-----:R0:W1:Y:S02]  /*23e20*/  SYNCS.PHASECHK.TRANS64.TRYWAIT P0, [R3+URZ], R2 ;  /* 0x00000002030075a7 */ /* 0x001064000800017f */
[----:B-1----:R-:W-:Y:S05]  /*23e30*/  @!P0 NANOSLEEP.SYNCS 0x989680 ;  /* 0x009896800000895d */ /* 0x002fea0003900000 */
[----:B------:R-:W1:Y:S02]  /*23e40*/  @!P0 SYNCS.PHASECHK.TRANS64 P0, [R3+URZ], R2 ;  /* 0x00000002030085a7 */ /* 0x000e64000800007f */
[----:B-1----:R-:W-:Y:S05]  /*23e50*/  @!P0 BRA `(.L_x_569) ;  /* 0xfffffffc00f08947 */ /* 0x002fea000383ffff */
[----:B------:R-:W-:Y:S05]  /*23e60*/  BRA `(.L_x_581) ;  /* 0xfffffffc00007947 */ /* 0x000fea000383ffff */
.L_x_582:
[----:B------:R-:W-:-:S00]  /*23e70*/  BRA `(.L_x_582) ;  /* 0xfffffffc00fc7947 */ /* 0x000fc0000383ffff */
[----:B------:R-:W-:-:S00]  /*23e80*/  NOP ;  /* 0x0000000000007918 */ /* 0x000fc00000000000 */
[----:B------:R-:W-:-:S00]  /*23e90*/  NOP ;  /* 0x0000000000007918 */ /* 0x000fc00000000000 */
[----:B------:R-:W-:-:S00]  /*23ea0*/  NOP ;  /* 0x0000000000007918 */ /* 0x000fc00000000000 */
[----:B------:R-:W-:-:S00]  /*23eb0*/  NOP ;  /* 0x0000000000007918 */ /* 0x000fc00000000000 */
[----:B------:R-:W-:-:S00]  /*23ec0*/  NOP ;  /* 0x0000000000007918 */ /* 0x000fc00000000000 */
[----:B------:R-:W-:-:S00]  /*23ed0*/  NOP ;  /* 0x0000000000007918 */ /* 0x000fc00000000000 */
[----:B------:R-:W-:-:S00]  /*23ee0*/  NOP ;  /* 0x0000000000007918 */ /* 0x000fc00000000000 */
[----:B------:R-:W-:-:S00]  /*23ef0*/  NOP ;  /* 0x0000000000007918 */ /* 0x000fc00000000000 */
.L_x_583:


//--------------------- .nv.global.init           --------------------------
	.section	.nv.global.init,"aw",@progbits
.nv.global.init:
	.type		$str$22,@object
	.size		$str$22,($str$23 - $str$22)
$str$22:
        /*0000*/ 	.byte	0x6b, 0x5f, 0x74, 0x69, 0x6c, 0x65, 0x5f, 0x63, 0x6f, 0x75, 0x6e, 0x74, 0x20, 0x3e, 0x3d, 0x20
        /*0010*/ 	.byte	0x31, 0x00
	.type		$str$23,@object
	.size		$str$23,(__unnamed_1 - $str$23)
$str$23:
        /*0012*/ 	.byte	0x2f, 0x74, 0x6d, 0x70, 0x2f, 0x63, 0x75, 0x74, 0x6c, 0x61, 0x73, 0x73, 0x5f, 0x73, 0x77, 0x65
        /*0022*/ 	.byte	0x65, 0x70, 0x5f, 0x73, 0x72, 0x63, 0x2f, 0x69, 0x6e, 0x63, 0x6c, 0x75, 0x64, 0x65, 0x2f, 0x63
        /*0032*/ 	.byte	0x75, 0x74, 0x6c, 0x61, 0x73, 0x73, 0x2f, 0x67, 0x65, 0x6d, 0x6d, 0x2f, 0x63, 0x6f, 0x6c, 0x6c
        /*0042*/ 	.byte	0x65, 0x63, 0x74, 0x69, 0x76, 0x65, 0x2f, 0x73, 0x6d, 0x39, 0x30, 0x5f, 0x6d, 0x6d, 0x61, 0x5f
        /*0052*/ 	.byte	0x74, 0x6d, 0x61, 0x5f, 0x67, 0x6d, 0x6d, 0x61, 0x5f, 0x73, 0x73, 0x5f, 0x77, 0x61, 0x72, 0x70
        /*0062*/ 	.byte	0x73, 0x70, 0x65, 0x63, 0x69, 0x61, 0x6c, 0x69, 0x7a, 0x65, 0x64, 0x2e, 0x68, 0x70, 0x70, 0x00
	.type		__unnamed_1,@object
	.size		__unnamed_1,(.L_0 - __unnamed_1)
__unnamed_1:
        /* <DEDUP_REMOVED lines=182> */
        /*0bd2*/ 	.byte	0x79, 0x5d, 0x00
.L_0:


//--------------------- .nv.shared._ZN7cutlass13device_kernelINS_4gemm6kernel13GemmUniversalIN4cute5tupleIJiiiiEEENS1_10collective13CollectiveMmaINS1_34MainloopSm90TmaGmmaWarpSpecializedILi5ENS5_IJNS4_1CILi2EEENSA_ILi1EEESC_EEENS1_35KernelTmaWarpSpecializedCooperativeEEENS5_IJNSA_ILi256EEESG_NSA_ILi128EEEEEENS_10bfloat16_tENS5_IJlSC_lEEESJ_SK_NS4_8TiledMMAINS4_8MMA_AtomIJNS4_4SM904GMMA28MMA_64x256x16_F32BF16BF16_SSILNSO_5MajorE0ELSQ_0ELNSO_7ScaleInE1ELSR_1EEEEEENS4_6LayoutISD_NS5_IJSC_NSA_ILi0EEESV_EEEEENS5_IJNS4_10UnderscoreESY_SY_EEEEENS4_13SM90_TMA_LOADENS4_14ComposedLayoutINS4_7SwizzleILi3ELi4ELi3EEENS4_18smem_ptr_flag_bitsILi16EEENSU_INS5_IJNSA_ILi8EEENSA_ILi64EEEEEENS5_IJS18_SC_EEEEEEEvNS4_8identityENS4_23SM90_TMA_LOAD_MULTICASTES1C_vS1D_EENS_8epilogue10collective6detail29Sm90TmaWarpSpecializedAdapterINS1H_15DefaultEpilogueISJ_SK_SK_NS1G_6thread17LinearCombinationISJ_Li1EffLNS1L_9ScaleType4KindE0ELNS_15FloatRoundStyleE2ESJ_EENS1_15EpilogueDefaultEEEEEvvEEEEvNT_6ParamsE --------------------------
	.section	.nv.shared._ZN7cutlass13device_kernelINS_4gemm6kernel13GemmUniversalIN4cute5tupleIJiiiiEEENS1_10collective13CollectiveMmaINS1_34MainloopSm90TmaGmmaWarpSpecializedILi5ENS5_IJNS4_1CILi2EEENSA_ILi1EEESC_EEENS1_35KernelTmaWarpSpecializedCooperativeEEENS5_IJNSA_ILi256EEESG_NSA_ILi128EEEEEENS_10bfloat16_tENS5_IJlSC_lEEESJ_SK_NS4_8TiledMMAINS4_8MMA_AtomIJNS4_4SM904GMMA28MMA_64x256x16_F32BF16BF16_SSILNSO_5MajorE0ELSQ_0ELNSO_7ScaleInE1ELSR_1EEEEEENS4_6LayoutISD_NS5_IJSC_NSA_ILi0EEESV_EEEEENS5_IJNS4_10UnderscoreESY_SY_EEEEENS4_13SM90_TMA_LOADENS4_14ComposedLayoutINS4_7SwizzleILi3ELi4ELi3EEENS4_18smem_ptr_flag_bitsILi16EEENSU_INS5_IJNSA_ILi8EEENSA_ILi64EEEEEENS5_IJS18_SC_EEEEEEEvNS4_8identityENS4_23SM90_TMA_LOAD_MULTICASTES1C_vS1D_EENS_8epilogue10collective6detail29Sm90TmaWarpSpecializedAdapterINS1H_15DefaultEpilogueISJ_SK_SK_NS1G_6thread17LinearCombinationISJ_Li1EffLNS1L_9ScaleType4KindE0ELNS_15FloatRoundStyleE2ESJ_EENS1_15EpilogueDefaultEEEEEvvEEEEvNT_6ParamsE,"aw",@nobits
	.sectionflags	@""
	.align	16
	.zero		1024


//--------------------- .nv.shared.reserved.0     --------------------------
	.section	.nv.shared.reserved.0,"aw",@nobits
	.weak		__nv_reservedSMEM_offset_0_alias
	.size		__nv_reservedSMEM_offset_0_alias, 0, 0
	.other		__nv_reservedSMEM_offset_0_alias,@"STO_CUDA_RESERVED_SHARED STV_DEFAULT"
__nv_reservedSMEM_offset_0_alias:
	.zero		0


//--------------------- .nv.global                --------------------------
	.section	.nv.global,"aw",@nobits
.nv.global:
	.type		_ZN39_INTERNAL_5077b16c_4_k_cu_a3c30280_39404cute1_E,@object
	.size		_ZN39_INTERNAL_5077b16c_4_k_cu_a3c30280_39404cute1_E,(_ZN39_INTERNAL_5077b16c_4_k_cu_a3c30280_39404cuda3std3__45__cpo6cbeginE - _ZN39_INTERNAL_5077b16c_4_k_cu_a3c30280_39404cute1_E)
_ZN39_INTERNAL_5077b16c_4_k_cu_a3c30280_39404cute1_E:
	.zero		1
	.type		_ZN39_INTERNAL_5077b16c_4_k_cu_a3c30280_39404cuda3std3__45__cpo6cbeginE,@object
	.size		_ZN39_INTERNAL_5077b16c_4_k_cu_a3c30280_39404cuda3std3__45__cpo6cbeginE,(_ZN39_INTERNAL_5077b16c_4_k_cu_a3c30280_39404cuda3std3__48in_placeE - _ZN39_INTERNAL_5077b16c_4_k_cu_a3c30280_39404cuda3std3__45__cpo6cbeginE)
_ZN39_INTERNAL_5077b16c_4_k_cu_a3c30280_39404cuda3std3__45__cpo6cbeginE:
	.zero		1
	.type		_ZN39_INTERNAL_5077b16c_4_k_cu_a3c30280_39404cuda3std3__48in_placeE,@object
	.size		_ZN39_INTERNAL_5077b16c_4_k_cu_a3c30280_39404cuda3std3__48in_placeE,(_ZN39_INTERNAL_5077b16c_4_k_cu_a3c30280_39404cuda3std6ranges3__45__cpo9iter_moveE - _ZN39_INTERNAL_5077b16c_4_k_cu_a3c30280_39404cuda3std3__48in_placeE)
_ZN39_INTERNAL_5077b16c_4_k_cu_a3c30280_39404cuda3std3__48in_placeE:
	.zero		1
	.type		_ZN39_INTERNAL_5077b16c_4_k_cu_a3c30280_39404cuda3std6ranges3__45__cpo9iter_moveE,@object
	.size		_ZN39_INTERNAL_5077b16c_4_k_cu_a3c30280_39404cuda3std6ranges3__45__cpo9iter_moveE,(_ZN39_INTERNAL_5077b16c_4_k_cu_a3c30280_39404cuda3std3__45__cpo5beginE - _ZN39_INTERNAL_5077b16c_4_k_cu_a3c30280_39404cuda3std6ranges3__45__cpo9iter_moveE)
_ZN39_INTERNAL_5077b16c_4_k_cu_a3c30280_39404cuda3std6ranges3__45__cpo9iter_moveE:
	.zero		1
	.type		_ZN39_INTERNAL_5077b16c_4_k_cu_a3c30280_39404cuda3std3__45__cpo5beginE,@object
	.size		_ZN39_INTERNAL_5077b16c_4_k_cu_a3c30280_39404cuda3std3__45__cpo5beginE,(_ZN39_INTERNAL_5077b16c_4_k_cu_a3c30280_39404cuda3std3__441_GLOBAL__N__5077b16c_4_k_cu_a3c30280_39406ignoreE - _ZN39_INTERNAL_5077b16c_4_k_cu_a3c30280_39404cuda3std3__45__cpo5beginE)
_ZN39_INTERNAL_5077b16c_4_k_cu_a3c30280_39404cuda3std3__45__cpo5beginE:
	.zero		1
	.type		_ZN39_INTERNAL_5077b16c_4_k_cu_a3c30280_39404cuda3std3__441_GLOBAL__N__5077b16c_4_k_cu_a3c30280_39406ignoreE,@object
	.size		_ZN39_INTERNAL_5077b16c_4_k_cu_a3c30280_39404cuda3std3__441_GLOBAL__N__5077b16c_4_k_cu_a3c30280_39406ignoreE,(_ZN39_INTERNAL_5077b16c_4_k_cu_a3c30280_39404cute7productE - _ZN39_INTERNAL_5077b16c_4_k_cu_a3c30280_39404cuda3std3__441_GLOBAL__N__5077b16c_4_k_cu_a3c30280_39406ignoreE)
_ZN39_INTERNAL_5077b16c_4_k_cu_a3c30280_39404cuda3std3__441_GLOBAL__N__5077b16c_4_k_cu_a3c30280_39406ignoreE:
	.zero		1
	.type		_ZN39_INTERNAL_5077b16c_4_k_cu_a3c30280_39404cute7productE,@object
	.size		_ZN39_INTERNAL_5077b16c_4_k_cu_a3c30280_39404cute7productE,(_ZN39_INTERNAL_5077b16c_4_k_cu_a3c30280_39404cuda3std3__45__cpo3endE - _ZN39_INTERNAL_5077b16c_4_k_cu_a3c30280_39404cute7productE)
_ZN39_INTERNAL_5077b16c_4_k_cu_a3c30280_39404cute7productE:
	.zero		1
	.type		_ZN39_INTERNAL_5077b16c_4_k_cu_a3c30280_39404cuda3std3__45__cpo3endE,@object
	.size		_ZN39_INTERNAL_5077b16c_4_k_cu_a3c30280_39404cuda3std3__45__cpo3endE,(_ZN39_INTERNAL_5077b16c_4_k_cu_a3c30280_39404cuda3std3__419piecewise_constructE - _ZN39_INTERNAL_5077b16c_4_k_cu_a3c30280_39404cuda3std3__45__cpo3endE)
_ZN39_INTERNAL_5077b16c_4_k_cu_a3c30280_39404cuda3std3__45__cpo3endE:
	.zero		1
	.type		_ZN39_INTERNAL_5077b16c_4_k_cu_a3c30280_39404cuda3std3__419piecewise_constructE,@object
	.size		_ZN39_INTERNAL_5077b16c_4_k_cu_a3c30280_39404cuda3std3__419piecewise_constructE,(_ZN39_INTERNAL_5077b16c_4_k_cu_a3c30280_39404cuda3std3__45__cpo4cendE - _ZN39_INTERNAL_5077b16c_4_k_cu_a3c30280_39404cuda3std3__419piecewise_constructE)
_ZN39_INTERNAL_5077b16c_4_k_cu_a3c30280_39404cuda3std3__419piecewise_constructE:
	.zero		1
	.type		_ZN39_INTERNAL_5077b16c_4_k_cu_a3c30280_39404cuda3std3__45__cpo4cendE,@object
	.size		_ZN39_INTERNAL_5077b16c_4_k_cu_a3c30280_39404cuda3std3__45__cpo4cendE,(_ZN39_INTERNAL_5077b16c_4_k_cu_a3c30280_39404cuda3std6ranges3__45__cpo4swapE - _ZN39_INTERNAL_5077b16c_4_k_cu_a3c30280_39404cuda3std3__45__cpo4cendE)
_ZN39_INTERNAL_5077b16c_4_k_cu_a3c30280_39404cuda3std3__45__cpo4cendE:
	.zero		1
	.type		_ZN39_INTERNAL_5077b16c_4_k_cu_a3c30280_39404cuda3std6ranges3__45__cpo4swapE,@object
	.size		_ZN39_INTERNAL_5077b16c_4_k_cu_a3c30280_39404cuda3std6ranges3__45__cpo4swapE,(.L_8 - _ZN39_INTERNAL_5077b16c_4_k_cu_a3c30280_39404cuda3std6ranges3__45__cpo4swapE)
_ZN39_INTERNAL_5077b16c_4_k_cu_a3c30280_39404cuda3std6ranges3__45__cpo4swapE:
	.zero		1
.L_8:


//--------------------- .nv.constant0._ZN7cutlass13device_kernelINS_4gemm6kernel13GemmUniversalIN4cute5tupleIJiiiiEEENS1_10collective13CollectiveMmaINS1_34MainloopSm90TmaGmmaWarpSpecializedILi5ENS5_IJNS4_1CILi2EEENSA_ILi1EEESC_EEENS1_35KernelTmaWarpSpecializedCooperativeEEENS5_IJNSA_ILi256EEESG_NSA_ILi128EEEEEENS_10bfloat16_tENS5_IJlSC_lEEESJ_SK_NS4_8TiledMMAINS4_8MMA_AtomIJNS4_4SM904GMMA28MMA_64x256x16_F32BF16BF16_SSILNSO_5MajorE0ELSQ_0ELNSO_7ScaleInE1ELSR_1EEEEEENS4_6LayoutISD_NS5_IJSC_NSA_ILi0EEESV_EEEEENS5_IJNS4_10UnderscoreESY_SY_EEEEENS4_13SM90_TMA_LOADENS4_14ComposedLayoutINS4_7SwizzleILi3ELi4ELi3EEENS4_18smem_ptr_flag_bitsILi16EEENSU_INS5_IJNSA_ILi8EEENSA_ILi64EEEEEENS5_IJS18_SC_EEEEEEEvNS4_8identityENS4_23SM90_TMA_LOAD_MULTICASTES1C_vS1D_EENS_8epilogue10collective6detail29Sm90TmaWarpSpecializedAdapterINS1H_15DefaultEpilogueISJ_SK_SK_NS1G_6thread17LinearCombinationISJ_Li1EffLNS1L_9ScaleType4KindE0ELNS_15FloatRoundStyleE2ESJ_EENS1_15EpilogueDefaultEEEEEvvEEEEvNT_6ParamsE --------------------------
	.section	.nv.constant0._ZN7cutlass13device_kernelINS_4gemm6kernel13GemmUniversalIN4cute5tupleIJiiiiEEENS1_10collective13CollectiveMmaINS1_34MainloopSm90TmaGmmaWarpSpecializedILi5ENS5_IJNS4_1CILi2EEENSA_ILi1EEESC_EEENS1_35KernelTmaWarpSpecializedCooperativeEEENS5_IJNSA_ILi256EEESG_NSA_ILi128EEEEEENS_10bfloat16_tENS5_IJlSC_lEEESJ_SK_NS4_8TiledMMAINS4_8MMA_AtomIJNS4_4SM904GMMA28MMA_64x256x16_F32BF16BF16_SSILNSO_5MajorE0ELSQ_0ELNSO_7ScaleInE1ELSR_1EEEEEENS4_6LayoutISD_NS5_IJSC_NSA_ILi0EEESV_EEEEENS5_IJNS4_10UnderscoreESY_SY_EEEEENS4_13SM90_TMA_LOADENS4_14ComposedLayoutINS4_7SwizzleILi3ELi4ELi3EEENS4_18smem_ptr_flag_bitsILi16EEENSU_INS5_IJNSA_ILi8EEENSA_ILi64EEEEEENS5_IJS18_SC_EEEEEEEvNS4_8identityENS4_23SM90_TMA_LOAD_MULTICASTES1C_vS1D_EENS_8epilogue10collective6detail29Sm90TmaWarpSpecializedAdapterINS1H_15DefaultEpilogueISJ_SK_SK_NS1G_6thread17LinearCombinationISJ_Li1EffLNS1L_9ScaleType4KindE0ELNS_15FloatRoundStyleE2ESJ_EENS1_15EpilogueDefaultEEEEEvvEEEEvNT_6ParamsE,"a",@progbits
	.sectionflags	@""
	.align	4
.nv.constant0._ZN7cutlass13device_kernelINS_4gemm6kernel13GemmUniversalIN4cute5tupleIJiiiiEEENS1_10collective13CollectiveMmaINS1_34MainloopSm90TmaGmmaWarpSpecializedILi5ENS5_IJNS4_1CILi2EEENSA_ILi1EEESC_EEENS1_35KernelTmaWarpSpecializedCooperativeEEENS5_IJNSA_ILi256EEESG_NSA_ILi128EEEEEENS_10bfloat16_tENS5_IJlSC_lEEESJ_SK_NS4_8TiledMMAINS4_8MMA_AtomIJNS4_4SM904GMMA28MMA_64x256x16_F32BF16BF16_SSILNSO_5MajorE0ELSQ_0ELNSO_7ScaleInE1ELSR_1EEEEEENS4_6LayoutISD_NS5_IJSC_NSA_ILi0EEESV_EEEEENS5_IJNS4_10UnderscoreESY_SY_EEEEENS4_13SM90_TMA_LOADENS4_14ComposedLayoutINS4_7SwizzleILi3ELi4ELi3EEENS4_18smem_ptr_flag_bitsILi16EEENSU_INS5_IJNSA_ILi8EEENSA_ILi64EEEEEENS5_IJS18_SC_EEEEEEEvNS4_8identityENS4_23SM90_TMA_LOAD_MULTICASTES1C_vS1D_EENS_8epilogue10collective6detail29Sm90TmaWarpSpecializedAdapterINS1H_15DefaultEpilogueISJ_SK_SK_NS1G_6thread17LinearCombinationISJ_Li1EffLNS1L_9ScaleType4KindE0ELNS_15FloatRoundStyleE2ESJ_EENS1_15EpilogueDefaultEEEEEvvEEEEvNT_6ParamsE:
	.zero		1664


//--------------------- SYMBOLS --------------------------

	.type		.nv.reservedSmem.offset0,@object
	.size		.nv.reservedSmem.offset0,0x4
	.type		__assertfail,@function
